// auto-generated by cutlass_sweep.gemm — config: {"arch": "sm_90", "cluster_m": 2, "cluster_n": 2, "dtype": "bf16", "stages": 5, "tile_k": 32, "tile_m": 256, "tile_n": 128}
#include "cutlass/cutlass.h"
#include "cutlass/gemm/collective/collective_builder.hpp"
#include "cutlass/gemm/device/gemm_universal_adapter.h"
#include "cutlass/gemm/kernel/gemm_universal.hpp"
#include "cutlass/epilogue/collective/collective_builder.hpp"

using ElemA = cutlass::bfloat16_t;
using ElemB = cutlass::bfloat16_t;
using ElemCD = cutlass::bfloat16_t;
using Acc  = float;
using TileShape    = cute::Shape<cute::_256, cute::_128, cute::_32>;
using ClusterShape = cute::Shape<cute::_2, cute::_2, cute::_1>;

using CollectiveEpilogue = typename cutlass::epilogue::collective::CollectiveBuilder<
    cutlass::arch::Sm90, cutlass::arch::OpClassTensorOp,
    TileShape, ClusterShape,
    cutlass::epilogue::collective::EpilogueTileAuto,
    Acc, Acc,
    ElemCD, cutlass::layout::RowMajor, 128 / cutlass::sizeof_bits<ElemCD>::value,
    ElemCD, cutlass::layout::RowMajor, 128 / cutlass::sizeof_bits<ElemCD>::value,
    cutlass::epilogue::collective::EpilogueScheduleAuto
  >::CollectiveOp;

using CollectiveMainloop = typename cutlass::gemm::collective::CollectiveBuilder<
    cutlass::arch::Sm90, cutlass::arch::OpClassTensorOp,
    ElemA, cutlass::layout::RowMajor, 128 / cutlass::sizeof_bits<ElemA>::value,
    ElemB, cutlass::layout::ColumnMajor, 128 / cutlass::sizeof_bits<ElemB>::value,
    Acc,
    TileShape, ClusterShape,
    cutlass::gemm::collective::StageCount<5>,
    cutlass::gemm::collective::KernelScheduleAuto
  >::CollectiveOp;

using GemmKernel = cutlass::gemm::kernel::GemmUniversal<
    cute::Shape<int,int,int,int>,
    CollectiveMainloop,
    CollectiveEpilogue
>;
using Gemm = cutlass::gemm::device::GemmUniversalAdapter<GemmKernel>;

// Force the device kernel symbol into the cubin without needing a host main.
auto* _anchor = &cutlass::device_kernel<GemmKernel>;


// ===== COMPILED SASS (sm_90a) =====

	.target	sm_90a

	.elftype	@"ET_EXEC"


//--------------------- .note.nv.tkinfo           --------------------------
	.section	.note.nv.tkinfo,"",@"SHT_NOTE"
	.sectionflags	@"SHF_NOTE_NV_TKINFO"
	.tkinfo
        /*0018*/ 	.word	0x00000002
        /*0030*/ 	.string	""
        /*0030*/ 	.string	"ptxas"
        /*0030*/ 	.string	"Cuda compilation tools, release 13.0, V13.0.88"
        /*0030*/ 	.string	"Build cuda_13.0.r13.0/compiler.36424714_0"
        /*0030*/ 	.string	"-arch sm_90a -m 64 "



//--------------------- .note.nv.cuinfo           --------------------------
	.section	.note.nv.cuinfo,"",@"SHT_NOTE"
	.sectionflags	@"SHF_NOTE_NV_CUINFO"
        /*0018*/ 	.short	0x0002
        /*001a*/ 	.short	0x005a
        /*001c*/ 	.short	0x0082
	.zero		2


//--------------------- .nv.info                  --------------------------
	.section	.nv.info,"",@"SHT_CUDA_INFO"
	.align	4


	//----- nvinfo : EIATTR_REGCOUNT
	.align		4
        /*0000*/ 	.byte	0x04, 0x2f
        /*0002*/ 	.short	(.L_15 - .L_14)
	.align		4
.L_14:
        /*0004*/ 	.word	index@(_ZN7cutlass13device_kernelINS_4gemm6kernel13GemmUniversalIN4cute5tupleIJiiiiEEENS1_10collective13CollectiveMmaINS1_34MainloopSm90TmaGmmaWarpSpecializedILi5ENS5_IJNS4_1CILi2EEESB_NSA_ILi1EEEEEENS1_35KernelTmaWarpSpecializedCooperativeEEENS5_IJNSA_ILi256EEENSA_ILi128EEENSA_ILi32EEEEEENS_10bfloat16_tENS5_IJlSC_lEEESK_SL_NS4_8TiledMMAINS4_8MMA_AtomIJNS4_4SM904GMMA28MMA_64x128x16_F32BF16BF16_SSILNSP_5MajorE0ELSR_0ELNSP_7ScaleInE1ELSS_1EEEEEENS4_6LayoutINS5_IJSB_SC_SC_EEENS5_IJSC_NSA_ILi0EEESX_EEEEENS5_IJNS4_10UnderscoreES10_S10_EEEEENS4_23SM90_TMA_LOAD_MULTICASTENS4_14ComposedLayoutINS4_7SwizzleILi2ELi4ELi3EEENS4_18smem_ptr_flag_bitsILi16EEENSV_INS5_IJNSA_ILi8EEESI_EEENS5_IJSI_SC_EEEEEEEvNS4_8identityES13_S1D_vS1E_EENS_8epilogue10collective6detail29Sm90TmaWarpSpecializedAdapterINS1H_15DefaultEpilogueISK_SL_SL_NS1G_6thread17LinearCombinationISK_Li1EffLNS1L_9ScaleType4KindE0ELNS_15FloatRoundStyleE2ESK_EENS1_15EpilogueDefaultEEEEEvvEEEEvNT_6ParamsE)
        /*0008*/ 	.word	0x000000a8


	//----- nvinfo : EIATTR_FRAME_SIZE
	.align		4
.L_15:
        /*000c*/ 	.byte	0x04, 0x11
        /*000e*/ 	.short	(.L_17 - .L_16)
	.align		4
.L_16:
        /*0010*/ 	.word	index@(_ZN7cutlass13device_kernelINS_4gemm6kernel13GemmUniversalIN4cute5tupleIJiiiiEEENS1_10collective13CollectiveMmaINS1_34MainloopSm90TmaGmmaWarpSpecializedILi5ENS5_IJNS4_1CILi2EEESB_NSA_ILi1EEEEEENS1_35KernelTmaWarpSpecializedCooperativeEEENS5_IJNSA_ILi256EEENSA_ILi128EEENSA_ILi32EEEEEENS_10bfloat16_tENS5_IJlSC_lEEESK_SL_NS4_8TiledMMAINS4_8MMA_AtomIJNS4_4SM904GMMA28MMA_64x128x16_F32BF16BF16_SSILNSP_5MajorE0ELSR_0ELNSP_7ScaleInE1ELSS_1EEEEEENS4_6LayoutINS5_IJSB_SC_SC_EEENS5_IJSC_NSA_ILi0EEESX_EEEEENS5_IJNS4_10UnderscoreES10_S10_EEEEENS4_23SM90_TMA_LOAD_MULTICASTENS4_14ComposedLayoutINS4_7SwizzleILi2ELi4ELi3EEENS4_18smem_ptr_flag_bitsILi16EEENSV_INS5_IJNSA_ILi8EEESI_EEENS5_IJSI_SC_EEEEEEEvNS4_8identityES13_S1D_vS1E_EENS_8epilogue10collective6detail29Sm90TmaWarpSpecializedAdapterINS1H_15DefaultEpilogueISK_SL_SL_NS1G_6thread17LinearCombinationISK_Li1EffLNS1L_9ScaleType4KindE0ELNS_15FloatRoundStyleE2ESK_EENS1_15EpilogueDefaultEEEEEvvEEEEvNT_6ParamsE)
        /*0014*/ 	.word	0x00000000


	//----- nvinfo : EIATTR_MIN_STACK_SIZE
	.align		4
.L_17:
        /*0018*/ 	.byte	0x04, 0x12
        /*001a*/ 	.short	(.L_19 - .L_18)
	.align		4
.L_18:
        /*001c*/ 	.word	index@(_ZN7cutlass13device_kernelINS_4gemm6kernel13GemmUniversalIN4cute5tupleIJiiiiEEENS1_10collective13CollectiveMmaINS1_34MainloopSm90TmaGmmaWarpSpecializedILi5ENS5_IJNS4_1CILi2EEESB_NSA_ILi1EEEEEENS1_35KernelTmaWarpSpecializedCooperativeEEENS5_IJNSA_ILi256EEENSA_ILi128EEENSA_ILi32EEEEEENS_10bfloat16_tENS5_IJlSC_lEEESK_SL_NS4_8TiledMMAINS4_8MMA_AtomIJNS4_4SM904GMMA28MMA_64x128x16_F32BF16BF16_SSILNSP_5MajorE0ELSR_0ELNSP_7ScaleInE1ELSS_1EEEEEENS4_6LayoutINS5_IJSB_SC_SC_EEENS5_IJSC_NSA_ILi0EEESX_EEEEENS5_IJNS4_10UnderscoreES10_S10_EEEEENS4_23SM90_TMA_LOAD_MULTICASTENS4_14ComposedLayoutINS4_7SwizzleILi2ELi4ELi3EEENS4_18smem_ptr_flag_bitsILi16EEENSV_INS5_IJNSA_ILi8EEESI_EEENS5_IJSI_SC_EEEEEEEvNS4_8identityES13_S1D_vS1E_EENS_8epilogue10collective6detail29Sm90TmaWarpSpecializedAdapterINS1H_15DefaultEpilogueISK_SL_SL_NS1G_6thread17LinearCombinationISK_Li1EffLNS1L_9ScaleType4KindE0ELNS_15FloatRoundStyleE2ESK_EENS1_15EpilogueDefaultEEEEEvvEEEEvNT_6ParamsE)
        /*0020*/ 	.word	0x00000000
.L_19:


//--------------------- .nv.compat                --------------------------
	.section	.nv.compat,"",@"SHT_CUDA_COMPAT_INFO"
	.align	4
        /*0000*/ 	.byte	0x02, 0x09, 0x01, 0x00, 0x02, 0x02, 0x04, 0x00, 0x02, 0x05, 0x05, 0x00, 0x03, 0x07, 0x01, 0x01
        /*0010*/ 	.byte	0x02, 0x03, 0x01, 0x00, 0x02, 0x06, 0x01, 0x00, 0x04, 0x0b, 0x08, 0x00, 0x00, 0x00, 0x00, 0x00
        /*0020*/ 	.byte	0x00, 0x00, 0x00, 0x00


//--------------------- .nv.info._ZN7cutlass13device_kernelINS_4gemm6kernel13GemmUniversalIN4cute5tupleIJiiiiEEENS1_10collective13CollectiveMmaINS1_34MainloopSm90TmaGmmaWarpSpecializedILi5ENS5_IJNS4_1CILi2EEESB_NSA_ILi1EEEEEENS1_35KernelTmaWarpSpecializedCooperativeEEENS5_IJNSA_ILi256EEENSA_ILi128EEENSA_ILi32EEEEEENS_10bfloat16_tENS5_IJlSC_lEEESK_SL_NS4_8TiledMMAINS4_8MMA_AtomIJNS4_4SM904GMMA28MMA_64x128x16_F32BF16BF16_SSILNSP_5MajorE0ELSR_0ELNSP_7ScaleInE1ELSS_1EEEEEENS4_6LayoutINS5_IJSB_SC_SC_EEENS5_IJSC_NSA_ILi0EEESX_EEEEENS5_IJNS4_10UnderscoreES10_S10_EEEEENS4_23SM90_TMA_LOAD_MULTICASTENS4_14ComposedLayoutINS4_7SwizzleILi2ELi4ELi3EEENS4_18smem_ptr_flag_bitsILi16EEENSV_INS5_IJNSA_ILi8EEESI_EEENS5_IJSI_SC_EEEEEEEvNS4_8identityES13_S1D_vS1E_EENS_8epilogue10collective6detail29Sm90TmaWarpSpecializedAdapterINS1H_15DefaultEpilogueISK_SL_SL_NS1G_6thread17LinearCombinationISK_Li1EffLNS1L_9ScaleType4KindE0ELNS_15FloatRoundStyleE2ESK_EENS1_15EpilogueDefaultEEEEEvvEEEEvNT_6ParamsE --------------------------
	.section	.nv.info._ZN7cutlass13device_kernelINS_4gemm6kernel13GemmUniversalIN4cute5tupleIJiiiiEEENS1_10collective13CollectiveMmaINS1_34MainloopSm90TmaGmmaWarpSpecializedILi5ENS5_IJNS4_1CILi2EEESB_NSA_ILi1EEEEEENS1_35KernelTmaWarpSpecializedCooperativeEEENS5_IJNSA_ILi256EEENSA_ILi128EEENSA_ILi32EEEEEENS_10bfloat16_tENS5_IJlSC_lEEESK_SL_NS4_8TiledMMAINS4_8MMA_AtomIJNS4_4SM904GMMA28MMA_64x128x16_F32BF16BF16_SSILNSP_5MajorE0ELSR_0ELNSP_7ScaleInE1ELSS_1EEEEEENS4_6LayoutINS5_IJSB_SC_SC_EEENS5_IJSC_NSA_ILi0EEESX_EEEEENS5_IJNS4_10UnderscoreES10_S10_EEEEENS4_23SM90_TMA_LOAD_MULTICASTENS4_14ComposedLayoutINS4_7SwizzleILi2ELi4ELi3EEENS4_18smem_ptr_flag_bitsILi16EEENSV_INS5_IJNSA_ILi8EEESI_EEENS5_IJSI_SC_EEEEEEEvNS4_8identityES13_S1D_vS1E_EENS_8epilogue10collective6detail29Sm90TmaWarpSpecializedAdapterINS1H_15DefaultEpilogueISK_SL_SL_NS1G_6thread17LinearCombinationISK_Li1EffLNS1L_9ScaleType4KindE0ELNS_15FloatRoundStyleE2ESK_EENS1_15EpilogueDefaultEEEEEvvEEEEvNT_6ParamsE,"",@"SHT_CUDA_INFO"
	.sectionflags	@""
	.align	4


	//----- nvinfo : EIATTR_CUDA_API_VERSION
	.align		4
        /*0000*/ 	.byte	0x04, 0x37
        /*0002*/ 	.short	(.L_21 - .L_20)
.L_20:
        /*0004*/ 	.word	0x00000082


	//----- nvinfo : EIATTR_KPARAM_INFO
	.align		4
.L_21:
        /*0008*/ 	.byte	0x04, 0x17
        /*000a*/ 	.short	(.L_23 - .L_22)
.L_22:
        /*000c*/ 	.word	0x00000000
        /*0010*/ 	.short	0x0000
        /*0012*/ 	.short	0x0070
        /*0014*/ 	.byte	0x00, 0xf0, 0x01, 0x10


	//----- nvinfo : EIATTR_SPARSE_MMA_MASK
	.align		4
.L_23:
        /*0018*/ 	.byte	0x03, 0x50
        /*001a*/ 	.short	0x0000


	//----- nvinfo : EIATTR_MAXREG_COUNT
	.align		4
        /*001c*/ 	.byte	0x03, 0x1b
        /*001e*/ 	.short	0x00a8


	//----- nvinfo : EIATTR_NUM_BARRIERS
	.align		4
        /*0020*/ 	.byte	0x02, 0x4c
        /*0022*/ 	.byte	0x01
	.zero		1


	//----- nvinfo : EIATTR_EXTERNS
	.align		4
        /*0024*/ 	.byte	0x04, 0x0f
        /*0026*/ 	.short	(.L_25 - .L_24)


	//   ....[0]....
	.align		4
.L_24:
        /*0028*/ 	.word	index@(__assertfail)


	//----- nvinfo : EIATTR_MERCURY_ISA_VERSION
	.align		4
.L_25:
        /*002c*/ 	.byte	0x03, 0x5f
        /*002e*/ 	.short	0x0101


	//----- nvinfo : EIATTR_INT_WARP_WIDE_INSTR_OFFSETS
	.align		4
        /*0030*/ 	.byte	0x04, 0x31
        /*0032*/ 	.short	(.L_27 - .L_26)


	//   ....[0]....
.L_26:
        /*0034*/ 	.word	0x000004a0


	//   ....[1]....
        /*0038*/ 	.word	0x000004d0


	//   ....[2]....
        /*003c*/ 	.word	0x00000690


	//----- nvinfo : EIATTR_COOP_GROUP_MASK_REGIDS
	.align		4
.L_27:
        /*0040*/ 	.byte	0x04, 0x29
        /*0042*/ 	.short	(.L_29 - .L_28)


	//   ....[0]....
.L_28:
        /*0044*/ 	.word	0xffffffff


	//   ....[1]....
        /*0048*/ 	.word	0xffffffff


	//   ....[2]....
        /*004c*/ 	.word	0xffffffff


	//   ....[3]....
        /*0050*/ 	.word	0xffffffff


	//   ....[4]....
        /*0054*/ 	.word	0xffffffff


	//   ....[5]....
        /*0058*/ 	.word	0xffffffff


	//----- nvinfo : EIATTR_COOP_GROUP_INSTR_OFFSETS
	.align		4
.L_29:
        /*005c*/ 	.byte	0x04, 0x28
        /*005e*/ 	.short	(.L_31 - .L_30)


	//   ....[0]....
.L_30:
        /*0060*/ 	.word	0x00000060


	//   ....[1]....
        /*0064*/ 	.word	0x00000070


	//   ....[2]....
        /*0068*/ 	.word	0x00000130


	//   ....[3]....
        /*006c*/ 	.word	0x000002f0


	//   ....[4]....
        /*0070*/ 	.word	0x00000810


	//   ....[5]....
        /*0074*/ 	.word	0x00001260


	//----- nvinfo : EIATTR_REG_RECONFIG
	.align		4
.L_31:
        /*0078*/ 	.byte	0x01, 0x54
	.zero		2


	//----- nvinfo : EIATTR_SYSCALL_OFFSETS
	.align		4
        /*007c*/ 	.byte	0x04, 0x46
        /*007e*/ 	.short	(.L_33 - .L_32)


	//   ....[0]....
.L_32:
        /*0080*/ 	.word	0x00001420


	//----- nvinfo : EIATTR_MBARRIER_INSTR_OFFSETS
	.align		4
.L_33:
        /*0084*/ 	.byte	0x04, 0x39
        /*0086*/ 	.short	(.L_35 - .L_34)


	//   ....[0]....
.L_34:
        /*0088*/ 	.word	0x00000230
        /*008c*/ 	.word	0x000000ff
        /*0090*/ 	.word	0x00000000
        /*0094*/ 	.short	0x0100
        /*0096*/ 	.byte	0x08
	.zero		1


	//   ....[1]....
        /*0098*/ 	.word	0x00000240
        /*009c*/ 	.word	0x000000ff
        /*00a0*/ 	.word	0x00000028
        /*00a4*/ 	.short	0x0100
        /*00a6*/ 	.byte	0x08
	.zero		1


	//   ....[2]....
        /*00a8*/ 	.word	0x00000250
        /*00ac*/ 	.word	0x000000ff
        /*00b0*/ 	.word	0x00000008
        /*00b4*/ 	.short	0x0100
        /*00b6*/ 	.byte	0x08
	.zero		1


	//   ....[3]....
        /*00b8*/ 	.word	0x00000260
        /*00bc*/ 	.word	0x000000ff
        /*00c0*/ 	.word	0x00000030
        /*00c4*/ 	.short	0x0100
        /*00c6*/ 	.byte	0x08
	.zero		1


	//   ....[4]....
        /*00c8*/ 	.word	0x00000270
        /*00cc*/ 	.word	0x000000ff
        /*00d0*/ 	.word	0x00000010
        /*00d4*/ 	.short	0x0100
        /*00d6*/ 	.byte	0x08
	.zero		1


	//   ....[5]....
        /*00d8*/ 	.word	0x00000280
        /*00dc*/ 	.word	0x000000ff
        /*00e0*/ 	.word	0x00000038
        /*00e4*/ 	.short	0x0100
        /*00e6*/ 	.byte	0x08
	.zero		1


	//   ....[6]....
        /*00e8*/ 	.word	0x00000290
        /*00ec*/ 	.word	0x000000ff
        /*00f0*/ 	.word	0x00000018
        /*00f4*/ 	.short	0x0100
        /*00f6*/ 	.byte	0x08
	.zero		1


	//   ....[7]....
        /*00f8*/ 	.word	0x000002a0
        /*00fc*/ 	.word	0x000000ff
        /*0100*/ 	.word	0x00000040
        /*0104*/ 	.short	0x0100
        /*0106*/ 	.byte	0x08
	.zero		1


	//   ....[8]....
        /*0108*/ 	.word	0x000002b0
        /*010c*/ 	.word	0x000000ff
        /*0110*/ 	.word	0x00000020
        /*0114*/ 	.short	0x0100
        /*0116*/ 	.byte	0x08
	.zero		1


	//   ....[9]....
        /*0118*/ 	.word	0x000002c0
        /*011c*/ 	.word	0x000000ff
        /*0120*/ 	.word	0x00000048
        /*0124*/ 	.short	0x0100
        /*0126*/ 	.byte	0x08
	.zero		1


	//   ....[10]....
        /*0128*/ 	.word	0x00000710
        /*012c*/ 	.word	0x000000ff
        /*0130*/ 	.word	0x00000060
        /*0134*/ 	.short	0x0100
        /*0136*/ 	.byte	0x06
	.zero		1


	//   ....[11]....
        /*0138*/ 	.word	0x000007a0
        /*013c*/ 	.word	0x000000ff
        /*0140*/ 	.word	0x00000068
        /*0144*/ 	.short	0x0100
        /*0146*/ 	.byte	0x06
	.zero		1


	//   ....[12]....
        /*0148*/ 	.word	0x000014e0
        /*014c*/ 	.word	0x00000003
        /*0150*/ 	.word	0x00000000
        /*0154*/ 	.short	0x010a
        /*0156*/ 	.byte	0x3f
	.zero		1


	//   ....[13]....
        /*0158*/ 	.word	0x00001520
        /*015c*/ 	.word	0x00000003
        /*0160*/ 	.word	0x00000000
        /*0164*/ 	.short	0x010a
        /*0166*/ 	.byte	0x3f
	.zero		1


	//   ....[14]....
        /*0168*/ 	.word	0x000018b0
        /*016c*/ 	.word	0x00000005
        /*0170*/ 	.word	0x00000000
        /*0174*/ 	.short	0x010a
        /*0176*/ 	.byte	0x3f
	.zero		1


	//   ....[15]....
        /*0178*/ 	.word	0x000018f0
        /*017c*/ 	.word	0x00000005
        /*0180*/ 	.word	0x00000000
        /*0184*/ 	.short	0x010a
        /*0186*/ 	.byte	0x3f
	.zero		1


	//   ....[16]....
        /*0188*/ 	.word	0x00001b10
        /*018c*/ 	.word	0x00000005
        /*0190*/ 	.word	0x00000000
        /*0194*/ 	.short	0x0101
        /*0196*/ 	.byte	0x3f
	.zero		1


	//   ....[17]....
        /*0198*/ 	.word	0x00001d30
        /*019c*/ 	.word	0x00000003
        /*01a0*/ 	.word	0x00000000
        /*01a4*/ 	.short	0x0101
        /*01a6*/ 	.byte	0x3f
	.zero		1


	//   ....[18]....
        /*01a8*/ 	.word	0x0000b620
        /*01ac*/ 	.word	0x0000000e
        /*01b0*/ 	.word	0x00000028
        /*01b4*/ 	.short	0x010a
        /*01b6*/ 	.byte	0x3f
	.zero		1


	//   ....[19]....
        /*01b8*/ 	.word	0x0000b9d0
        /*01bc*/ 	.word	0x00000006
        /*01c0*/ 	.word	0x00000068
        /*01c4*/ 	.short	0x0101
        /*01c6*/ 	.byte	0x3f
	.zero		1


	//   ....[20]....
        /*01c8*/ 	.word	0x0000c100
        /*01cc*/ 	.word	0x00000007
        /*01d0*/ 	.word	0x00000000
        /*01d4*/ 	.short	0x010a
        /*01d6*/ 	.byte	0x3f
	.zero		1


	//   ....[21]....
        /*01d8*/ 	.word	0x0000c180
        /*01dc*/ 	.word	0x00000009
        /*01e0*/ 	.word	0x00000000
        /*01e4*/ 	.short	0x010a
        /*01e6*/ 	.byte	0x3f
	.zero		1


	//   ....[22]....
        /*01e8*/ 	.word	0x0000c210
        /*01ec*/ 	.word	0x00000006
        /*01f0*/ 	.word	0x00000000
        /*01f4*/ 	.short	0x010a
        /*01f6*/ 	.byte	0x3f
	.zero		1


	//   ....[23]....
        /*01f8*/ 	.word	0x0000c2a0
        /*01fc*/ 	.word	0x00000009
        /*0200*/ 	.word	0x00000000
        /*0204*/ 	.short	0x010a
        /*0206*/ 	.byte	0x3f
	.zero		1


	//   ....[24]....
        /*0208*/ 	.word	0x0000c330
        /*020c*/ 	.word	0x00000003
        /*0210*/ 	.word	0x00000000
        /*0214*/ 	.short	0x010a
        /*0216*/ 	.byte	0x3f
	.zero		1


	//   ....[25]....
        /*0218*/ 	.word	0x0000c390
        /*021c*/ 	.word	0x00000003
        /*0220*/ 	.word	0x00000000
        /*0224*/ 	.short	0x010a
        /*0226*/ 	.byte	0x3f
	.zero		1


	//   ....[26]....
        /*0228*/ 	.word	0x0000c3e0
        /*022c*/ 	.word	0x00000005
        /*0230*/ 	.word	0x00000000
        /*0234*/ 	.short	0x010a
        /*0236*/ 	.byte	0x3f
	.zero		1


	//   ....[27]....
        /*0238*/ 	.word	0x0000c4b0
        /*023c*/ 	.word	0x0000000e
        /*0240*/ 	.word	0x00000028
        /*0244*/ 	.short	0x010a
        /*0246*/ 	.byte	0x3f
	.zero		1


	//   ....[28]....
        /*0248*/ 	.word	0x0000c580
        /*024c*/ 	.word	0x00000007
        /*0250*/ 	.word	0x00000000
        /*0254*/ 	.short	0x010a
        /*0256*/ 	.byte	0x3f
	.zero		1


	//   ....[29]....
        /*0258*/ 	.word	0x0000c5d0
        /*025c*/ 	.word	0x00000009
        /*0260*/ 	.word	0x00000000
        /*0264*/ 	.short	0x010a
        /*0266*/ 	.byte	0x3f
	.zero		1


	//   ....[30]....
        /*0268*/ 	.word	0x0000c620
        /*026c*/ 	.word	0x00000006
        /*0270*/ 	.word	0x00000000
        /*0274*/ 	.short	0x010a
        /*0276*/ 	.byte	0x3f
	.zero		1


	//   ....[31]....
        /*0278*/ 	.word	0x0000c670
        /*027c*/ 	.word	0x00000009
        /*0280*/ 	.word	0x00000000
        /*0284*/ 	.short	0x010a
        /*0286*/ 	.byte	0x3f
	.zero		1


	//----- nvinfo : EIATTR_NUM_MBARRIERS
	.align		4
.L_35:
        /*0288*/ 	.byte	0x03, 0x38
        /*028a*/ 	.short	0x000c


	//----- nvinfo : EIATTR_EXIT_INSTR_OFFSETS
	.align		4
        /*028c*/ 	.byte	0x04, 0x1c
        /*028e*/ 	.short	(.L_37 - .L_36)


	//   ....[0]....
.L_36:
        /*0290*/ 	.word	0x00000970


	//   ....[1]....
        /*0294*/ 	.word	0x00001190


	//   ....[2]....
        /*0298*/ 	.word	0x0000ac60


	//   ....[3]....
        /*029c*/ 	.word	0x0000b1c0


	//   ....[4]....
        /*02a0*/ 	.word	0x0000c380


	//----- nvinfo : EIATTR_MAX_THREADS
	.align		4
.L_37:
        /*02a4*/ 	.byte	0x04, 0x05
        /*02a6*/ 	.short	(.L_39 - .L_38)
.L_38:
        /*02a8*/ 	.word	0x00000180
        /*02ac*/ 	.word	0x00000001
        /*02b0*/ 	.word	0x00000001


	//----- nvinfo : EIATTR_CRS_STACK_SIZE
	.align		4
.L_39:
        /*02b4*/ 	.byte	0x04, 0x1e
        /*02b6*/ 	.short	(.L_41 - .L_40)
.L_40:
        /*02b8*/ 	.word	0x00000000


	//----- nvinfo : EIATTR_CBANK_PARAM_SIZE
	.align		4
.L_41:
        /*02bc*/ 	.byte	0x03, 0x19
        /*02be*/ 	.short	0x0470


	//----- nvinfo : EIATTR_PARAM_CBANK
	.align		4
        /*02c0*/ 	.byte	0x04, 0x0a
        /*02c2*/ 	.short	(.L_43 - .L_42)
	.align		4
.L_42:
        /*02c4*/ 	.word	index@(.nv.constant0._ZN7cutlass13device_kernelINS_4gemm6kernel13GemmUniversalIN4cute5tupleIJiiiiEEENS1_10collective13CollectiveMmaINS1_34MainloopSm90TmaGmmaWarpSpecializedILi5ENS5_IJNS4_1CILi2EEESB_NSA_ILi1EEEEEENS1_35KernelTmaWarpSpecializedCooperativeEEENS5_IJNSA_ILi256EEENSA_ILi128EEENSA_ILi32EEEEEENS_10bfloat16_tENS5_IJlSC_lEEESK_SL_NS4_8TiledMMAINS4_8MMA_AtomIJNS4_4SM904GMMA28MMA_64x128x16_F32BF16BF16_SSILNSP_5MajorE0ELSR_0ELNSP_7ScaleInE1ELSS_1EEEEEENS4_6LayoutINS5_IJSB_SC_SC_EEENS5_IJSC_NSA_ILi0EEESX_EEEEENS5_IJNS4_10UnderscoreES10_S10_EEEEENS4_23SM90_TMA_LOAD_MULTICASTENS4_14ComposedLayoutINS4_7SwizzleILi2ELi4ELi3EEENS4_18smem_ptr_flag_bitsILi16EEENSV_INS5_IJNSA_ILi8EEESI_EEENS5_IJSI_SC_EEEEEEEvNS4_8identityES13_S1D_vS1E_EENS_8epilogue10collective6detail29Sm90TmaWarpSpecializedAdapterINS1H_15DefaultEpilogueISK_SL_SL_NS1G_6thread17LinearCombinationISK_Li1EffLNS1L_9ScaleType4KindE0ELNS_15FloatRoundStyleE2ESK_EENS1_15EpilogueDefaultEEEEEvvEEEEvNT_6ParamsE)
        /*02c8*/ 	.short	0x0210
        /*02ca*/ 	.short	0x0470


	//----- nvinfo : EIATTR_SW_WAR
	.align		4
.L_43:
        /*02cc*/ 	.byte	0x04, 0x36
        /*02ce*/ 	.short	(.L_45 - .L_44)
.L_44:
        /*02d0*/ 	.word	0x00000008
.L_45:


//--------------------- .nv.callgraph             --------------------------
	.section	.nv.callgraph,"",@"SHT_CUDA_CALLGRAPH"
	.align	4
	.sectionentsize	8
	.align		4
        /*0000*/ 	.word	0x00000000
	.align		4
        /*0004*/ 	.word	0xffffffff
	.align		4
        /*0008*/ 	.word	index@(_ZN7cutlass13device_kernelINS_4gemm6kernel13GemmUniversalIN4cute5tupleIJiiiiEEENS1_10collective13CollectiveMmaINS1_34MainloopSm90TmaGmmaWarpSpecializedILi5ENS5_IJNS4_1CILi2EEESB_NSA_ILi1EEEEEENS1_35KernelTmaWarpSpecializedCooperativeEEENS5_IJNSA_ILi256EEENSA_ILi128EEENSA_ILi32EEEEEENS_10bfloat16_tENS5_IJlSC_lEEESK_SL_NS4_8TiledMMAINS4_8MMA_AtomIJNS4_4SM904GMMA28MMA_64x128x16_F32BF16BF16_SSILNSP_5MajorE0ELSR_0ELNSP_7ScaleInE1ELSS_1EEEEEENS4_6LayoutINS5_IJSB_SC_SC_EEENS5_IJSC_NSA_ILi0EEESX_EEEEENS5_IJNS4_10UnderscoreES10_S10_EEEEENS4_23SM90_TMA_LOAD_MULTICASTENS4_14ComposedLayoutINS4_7SwizzleILi2ELi4ELi3EEENS4_18smem_ptr_flag_bitsILi16EEENSV_INS5_IJNSA_ILi8EEESI_EEENS5_IJSI_SC_EEEEEEEvNS4_8identityES13_S1D_vS1E_EENS_8epilogue10collective6detail29Sm90TmaWarpSpecializedAdapterINS1H_15DefaultEpilogueISK_SL_SL_NS1G_6thread17LinearCombinationISK_Li1EffLNS1L_9ScaleType4KindE0ELNS_15FloatRoundStyleE2ESK_EENS1_15EpilogueDefaultEEEEEvvEEEEvNT_6ParamsE)
	.align		4
        /*000c*/ 	.word	index@(__assertfail)
	.align		4
        /*0010*/ 	.word	0x00000000
	.align		4
        /*0014*/ 	.word	0xfffffffe
	.align		4
        /*0018*/ 	.word	0x00000000
	.align		4
        /*001c*/ 	.word	0xfffffffd
	.align		4
        /*0020*/ 	.word	0x00000000
	.align		4
        /*0024*/ 	.word	0xfffffffc


//--------------------- .nv.constant4             --------------------------
	.section	.nv.constant4,"a",@progbits
	.align	8
	.align		8
.nv.constant4:
        /*0000*/ 	.dword	__assertfail
	.align		8
        /*0008*/ 	.dword	__unnamed_1
	.align		8
        /*0010*/ 	.dword	_ZN39_INTERNAL_351cce8c_4_k_cu_17b67199_40934cuda3std3__45__cpo5beginE
	.align		8
        /*0018*/ 	.dword	_ZN39_INTERNAL_351cce8c_4_k_cu_17b67199_40934cuda3std3__45__cpo3endE
	.align		8
        /*0020*/ 	.dword	_ZN39_INTERNAL_351cce8c_4_k_cu_17b67199_40934cuda3std3__45__cpo6cbeginE
	.align		8
        /*0028*/ 	.dword	_ZN39_INTERNAL_351cce8c_4_k_cu_17b67199_40934cuda3std3__45__cpo4cendE
	.align		8
        /*0030*/ 	.dword	_ZN39_INTERNAL_351cce8c_4_k_cu_17b67199_40934cuda3std3__441_GLOBAL__N__351cce8c_4_k_cu_17b67199_40936ignoreE
	.align		8
        /*0038*/ 	.dword	_ZN39_INTERNAL_351cce8c_4_k_cu_17b67199_40934cuda3std3__419piecewise_constructE
	.align		8
        /*0040*/ 	.dword	_ZN39_INTERNAL_351cce8c_4_k_cu_17b67199_40934cuda3std3__48in_placeE
	.align		8
        /*0048*/ 	.dword	_ZN39_INTERNAL_351cce8c_4_k_cu_17b67199_40934cuda3std6ranges3__45__cpo4swapE
	.align		8
        /*0050*/ 	.dword	_ZN39_INTERNAL_351cce8c_4_k_cu_17b67199_40934cuda3std6ranges3__45__cpo9iter_moveE
	.align		8
        /*0058*/ 	.dword	_ZN39_INTERNAL_351cce8c_4_k_cu_17b67199_40934cute7productE
	.align		8
        /*0060*/ 	.dword	_ZN39_INTERNAL_351cce8c_4_k_cu_17b67199_40934cute1_E
	.align		8
        /*0068*/ 	.dword	$str$22
	.align		8
        /*0070*/ 	.dword	$str$23


//--------------------- .text._ZN7cutlass13device_kernelINS_4gemm6kernel13GemmUniversalIN4cute5tupleIJiiiiEEENS1_10collective13CollectiveMmaINS1_34MainloopSm90TmaGmmaWarpSpecializedILi5ENS5_IJNS4_1CILi2EEESB_NSA_ILi1EEEEEENS1_35KernelTmaWarpSpecializedCooperativeEEENS5_IJNSA_ILi256EEENSA_ILi128EEENSA_ILi32EEEEEENS_10bfloat16_tENS5_IJlSC_lEEESK_SL_NS4_8TiledMMAINS4_8MMA_AtomIJNS4_4SM904GMMA28MMA_64x128x16_F32BF16BF16_SSILNSP_5MajorE0ELSR_0ELNSP_7ScaleInE1ELSS_1EEEEEENS4_6LayoutINS5_IJSB_SC_SC_EEENS5_IJSC_NSA_ILi0EEESX_EEEEENS5_IJNS4_10UnderscoreES10_S10_EEEEENS4_23SM90_TMA_LOAD_MULTICASTENS4_14ComposedLayoutINS4_7SwizzleILi2ELi4ELi3EEENS4_18smem_ptr_flag_bitsILi16EEENSV_INS5_IJNSA_ILi8EEESI_EEENS5_IJSI_SC_EEEEEEEvNS4_8identityES13_S1D_vS1E_EENS_8epilogue10collective6detail29Sm90TmaWarpSpecializedAdapterINS1H_15DefaultEpilogueISK_SL_SL_NS1G_6thread17LinearCombinationISK_Li1EffLNS1L_9ScaleType4KindE0ELNS_15FloatRoundStyleE2ESK_EENS1_15EpilogueDefaultEEEEEvvEEEEvNT_6ParamsE --------------------------
	.section	.text._ZN7cutlass13device_kernelINS_4gemm6kernel13GemmUniversalIN4cute5tupleIJiiiiEEENS1_10collective13CollectiveMmaINS1_34MainloopSm90TmaGmmaWarpSpecializedILi5ENS5_IJNS4_1CILi2EEESB_NSA_ILi1EEEEEENS1_35KernelTmaWarpSpecializedCooperativeEEENS5_IJNSA_ILi256EEENSA_ILi128EEENSA_ILi32EEEEEENS_10bfloat16_tENS5_IJlSC_lEEESK_SL_NS4_8TiledMMAINS4_8MMA_AtomIJNS4_4SM904GMMA28MMA_64x128x16_F32BF16BF16_SSILNSP_5MajorE0ELSR_0ELNSP_7ScaleInE1ELSS_1EEEEEENS4_6LayoutINS5_IJSB_SC_SC_EEENS5_IJSC_NSA_ILi0EEESX_EEEEENS5_IJNS4_10UnderscoreES10_S10_EEEEENS4_23SM90_TMA_LOAD_MULTICASTENS4_14ComposedLayoutINS4_7SwizzleILi2ELi4ELi3EEENS4_18smem_ptr_flag_bitsILi16EEENSV_INS5_IJNSA_ILi8EEESI_EEENS5_IJSI_SC_EEEEEEEvNS4_8identityES13_S1D_vS1E_EENS_8epilogue10collective6detail29Sm90TmaWarpSpecializedAdapterINS1H_15DefaultEpilogueISK_SL_SL_NS1G_6thread17LinearCombinationISK_Li1EffLNS1L_9ScaleType4KindE0ELNS_15FloatRoundStyleE2ESK_EENS1_15EpilogueDefaultEEEEEvvEEEEvNT_6ParamsE,"ax",@progbits
	.align	128
.text._ZN7cutlass13device_kernelINS_4gemm6kernel13GemmUniversalIN4cute5tupleIJiiiiEEENS1_10collective13CollectiveMmaINS1_34MainloopSm90TmaGmmaWarpSpecializedILi5ENS5_IJNS4_1CILi2EEESB_NSA_ILi1EEEEEENS1_35KernelTmaWarpSpecializedCooperativeEEENS5_IJNSA_ILi256EEENSA_ILi128EEENSA_ILi32EEEEEENS_10bfloat16_tENS5_IJlSC_lEEESK_SL_NS4_8TiledMMAINS4_8MMA_AtomIJNS4_4SM904GMMA28MMA_64x128x16_F32BF16BF16_SSILNSP_5MajorE0ELSR_0ELNSP_7ScaleInE1ELSS_1EEEEEENS4_6LayoutINS5_IJSB_SC_SC_EEENS5_IJSC_NSA_ILi0EEESX_EEEEENS5_IJNS4_10UnderscoreES10_S10_EEEEENS4_23SM90_TMA_LOAD_MULTICASTENS4_14ComposedLayoutINS4_7SwizzleILi2ELi4ELi3EEENS4_18smem_ptr_flag_bitsILi16EEENSV_INS5_IJNSA_ILi8EEESI_EEENS5_IJSI_SC_EEEEEEEvNS4_8identityES13_S1D_vS1E_EENS_8epilogue10collective6detail29Sm90TmaWarpSpecializedAdapterINS1H_15DefaultEpilogueISK_SL_SL_NS1G_6thread17LinearCombinationISK_Li1EffLNS1L_9ScaleType4KindE0ELNS_15FloatRoundStyleE2ESK_EENS1_15EpilogueDefaultEEEEEvvEEEEvNT_6ParamsE:
        .type           _ZN7cutlass13device_kernelINS_4gemm6kernel13GemmUniversalIN4cute5tupleIJiiiiEEENS1_10collective13CollectiveMmaINS1_34MainloopSm90TmaGmmaWarpSpecializedILi5ENS5_IJNS4_1CILi2EEESB_NSA_ILi1EEEEEENS1_35KernelTmaWarpSpecializedCooperativeEEENS5_IJNSA_ILi256EEENSA_ILi128EEENSA_ILi32EEEEEENS_10bfloat16_tENS5_IJlSC_lEEESK_SL_NS4_8TiledMMAINS4_8MMA_AtomIJNS4_4SM904GMMA28MMA_64x128x16_F32BF16BF16_SSILNSP_5MajorE0ELSR_0ELNSP_7ScaleInE1ELSS_1EEEEEENS4_6LayoutINS5_IJSB_SC_SC_EEENS5_IJSC_NSA_ILi0EEESX_EEEEENS5_IJNS4_10UnderscoreES10_S10_EEEEENS4_23SM90_TMA_LOAD_MULTICASTENS4_14ComposedLayoutINS4_7SwizzleILi2ELi4ELi3EEENS4_18smem_ptr_flag_bitsILi16EEENSV_INS5_IJNSA_ILi8EEESI_EEENS5_IJSI_SC_EEEEEEEvNS4_8identityES13_S1D_vS1E_EENS_8epilogue10collective6detail29Sm90TmaWarpSpecializedAdapterINS1H_15DefaultEpilogueISK_SL_SL_NS1G_6thread17LinearCombinationISK_Li1EffLNS1L_9ScaleType4KindE0ELNS_15FloatRoundStyleE2ESK_EENS1_15EpilogueDefaultEEEEEvvEEEEvNT_6ParamsE,@function
        .size           _ZN7cutlass13device_kernelINS_4gemm6kernel13GemmUniversalIN4cute5tupleIJiiiiEEENS1_10collective13CollectiveMmaINS1_34MainloopSm90TmaGmmaWarpSpecializedILi5ENS5_IJNS4_1CILi2EEESB_NSA_ILi1EEEEEENS1_35KernelTmaWarpSpecializedCooperativeEEENS5_IJNSA_ILi256EEENSA_ILi128EEENSA_ILi32EEEEEENS_10bfloat16_tENS5_IJlSC_lEEESK_SL_NS4_8TiledMMAINS4_8MMA_AtomIJNS4_4SM904GMMA28MMA_64x128x16_F32BF16BF16_SSILNSP_5MajorE0ELSR_0ELNSP_7ScaleInE1ELSS_1EEEEEENS4_6LayoutINS5_IJSB_SC_SC_EEENS5_IJSC_NSA_ILi0EEESX_EEEEENS5_IJNS4_10UnderscoreES10_S10_EEEEENS4_23SM90_TMA_LOAD_MULTICASTENS4_14ComposedLayoutINS4_7SwizzleILi2ELi4ELi3EEENS4_18smem_ptr_flag_bitsILi16EEENSV_INS5_IJNSA_ILi8EEESI_EEENS5_IJSI_SC_EEEEEEEvNS4_8identityES13_S1D_vS1E_EENS_8epilogue10collective6detail29Sm90TmaWarpSpecializedAdapterINS1H_15DefaultEpilogueISK_SL_SL_NS1G_6thread17LinearCombinationISK_Li1EffLNS1L_9ScaleType4KindE0ELNS_15FloatRoundStyleE2ESK_EENS1_15EpilogueDefaultEEEEEvvEEEEvNT_6ParamsE,(.L_x_327 - _ZN7cutlass13device_kernelINS_4gemm6kernel13GemmUniversalIN4cute5tupleIJiiiiEEENS1_10collective13CollectiveMmaINS1_34MainloopSm90TmaGmmaWarpSpecializedILi5ENS5_IJNS4_1CILi2EEESB_NSA_ILi1EEEEEENS1_35KernelTmaWarpSpecializedCooperativeEEENS5_IJNSA_ILi256EEENSA_ILi128EEENSA_ILi32EEEEEENS_10bfloat16_tENS5_IJlSC_lEEESK_SL_NS4_8TiledMMAINS4_8MMA_AtomIJNS4_4SM904GMMA28MMA_64x128x16_F32BF16BF16_SSILNSP_5MajorE0ELSR_0ELNSP_7ScaleInE1ELSS_1EEEEEENS4_6LayoutINS5_IJSB_SC_SC_EEENS5_IJSC_NSA_ILi0EEESX_EEEEENS5_IJNS4_10UnderscoreES10_S10_EEEEENS4_23SM90_TMA_LOAD_MULTICASTENS4_14ComposedLayoutINS4_7SwizzleILi2ELi4ELi3EEENS4_18smem_ptr_flag_bitsILi16EEENSV_INS5_IJNSA_ILi8EEESI_EEENS5_IJSI_SC_EEEEEEEvNS4_8identityES13_S1D_vS1E_EENS_8epilogue10collective6detail29Sm90TmaWarpSpecializedAdapterINS1H_15DefaultEpilogueISK_SL_SL_NS1G_6thread17LinearCombinationISK_Li1EffLNS1L_9ScaleType4KindE0ELNS_15FloatRoundStyleE2ESK_EENS1_15EpilogueDefaultEEEEEvvEEEEvNT_6ParamsE)
        .other          _ZN7cutlass13device_kernelINS_4gemm6kernel13GemmUniversalIN4cute5tupleIJiiiiEEENS1_10collective13CollectiveMmaINS1_34MainloopSm90TmaGmmaWarpSpecializedILi5ENS5_IJNS4_1CILi2EEESB_NSA_ILi1EEEEEENS1_35KernelTmaWarpSpecializedCooperativeEEENS5_IJNSA_ILi256EEENSA_ILi128EEENSA_ILi32EEEEEENS_10bfloat16_tENS5_IJlSC_lEEESK_SL_NS4_8TiledMMAINS4_8MMA_AtomIJNS4_4SM904GMMA28MMA_64x128x16_F32BF16BF16_SSILNSP_5MajorE0ELSR_0ELNSP_7ScaleInE1ELSS_1EEEEEENS4_6LayoutINS5_IJSB_SC_SC_EEENS5_IJSC_NSA_ILi0EEESX_EEEEENS5_IJNS4_10UnderscoreES10_S10_EEEEENS4_23SM90_TMA_LOAD_MULTICASTENS4_14ComposedLayoutINS4_7SwizzleILi2ELi4ELi3EEENS4_18smem_ptr_flag_bitsILi16EEENSV_INS5_IJNSA_ILi8EEESI_EEENS5_IJSI_SC_EEEEEEEvNS4_8identityES13_S1D_vS1E_EENS_8epilogue10collective6detail29Sm90TmaWarpSpecializedAdapterINS1H_15DefaultEpilogueISK_SL_SL_NS1G_6thread17LinearCombinationISK_Li1EffLNS1L_9ScaleType4KindE0ELNS_15FloatRoundStyleE2ESK_EENS1_15EpilogueDefaultEEEEEvvEEEEvNT_6ParamsE,@"STO_CUDA_ENTRY STV_DEFAULT"
_ZN7cutlass13device_kernelINS_4gemm6kernel13GemmUniversalIN4cute5tupleIJiiiiEEENS1_10collective13CollectiveMmaINS1_34MainloopSm90TmaGmmaWarpSpecializedILi5ENS5_IJNS4_1CILi2EEESB_NSA_ILi1EEEEEENS1_35KernelTmaWarpSpecializedCooperativeEEENS5_IJNSA_ILi256EEENSA_ILi128EEENSA_ILi32EEEEEENS_10bfloat16_tENS5_IJlSC_lEEESK_SL_NS4_8TiledMMAINS4_8MMA_AtomIJNS4_4SM904GMMA28MMA_64x128x16_F32BF16BF16_SSILNSP_5MajorE0ELSR_0ELNSP_7ScaleInE1ELSS_1EEEEEENS4_6LayoutINS5_IJSB_SC_SC_EEENS5_IJSC_NSA_ILi0EEESX_EEEEENS5_IJNS4_10UnderscoreES10_S10_EEEEENS4_23SM90_TMA_LOAD_MULTICASTENS4_14ComposedLayoutINS4_7SwizzleILi2ELi4ELi3EEENS4_18smem_ptr_flag_bitsILi16EEENSV_INS5_IJNSA_ILi8EEESI_EEENS5_IJSI_SC_EEEEEEEvNS4_8identityES13_S1D_vS1E_EENS_8epilogue10collective6detail29Sm90TmaWarpSpecializedAdapterINS1H_15DefaultEpilogueISK_SL_SL_NS1G_6thread17LinearCombinationISK_Li1EffLNS1L_9ScaleType4KindE0ELNS_15FloatRoundStyleE2ESK_EENS1_15EpilogueDefaultEEEEEvvEEEEvNT_6ParamsE:
[----:B------:R-:W0:Y:S01]  /*0000*/  LDC R1, c[0x0][0x28] ;  /* 0x00000a00ff017b82 */ /* 0x000e220000000800 */
[----:B------:R-:W1:Y:S01]  /*0010*/  S2R R18, SR_TID.X ;  /* 0x0000000000127919 */ /* 0x000e620000002100 */
[----:B------:R-:W-:Y:S01]  /*0020*/  ELECT P0, URZ, PT ;  /* 0x00000000003f782f */ /* 0x000fe20003800000 */
[----:B------:R-:W-:Y:S01]  /*0030*/  BSSY B0, `(.L_x_0) ;  /* 0x000000f000007945 */ /* 0x000fe20003800000 */
[--C-:B-1----:R-:W-:Y:S02]  /*0040*/  SHF.R.U32.HI R0, RZ, 0x5, R18.reuse ;  /* 0x00000005ff007819 */ /* 0x102fe40000011612 */
[----:B------:R-:W-:-:S03]  /*0050*/  SHF.R.U32.HI R3, RZ, 0x7, R18 ;  /* 0x00000007ff037819 */ /* 0x000fc60000011612 */
[----:B------:R-:W1:Y:S04]  /*0060*/  SHFL.IDX PT, R2, R0, RZ, 0x1f ;  /* 0x00001fff00027589 */ /* 0x000e6800000e0000 */
[----:B------:R2:W3:Y:S01]  /*0070*/  SHFL.IDX PT, R5, R3, RZ, 0x1f ;  /* 0x00001fff03057589 */ /* 0x0004e200000e0000 */
[----:B-1----:R-:W-:-:S13]  /*0080*/  ISETP.NE.OR P0, PT, R2, RZ, !P0 ;  /* 0x000000ff0200720c */ /* 0x002fda0004705670 */
[----:B0-23--:R-:W-:Y:S05]  /*0090*/  @P0 BRA `(.L_x_1) ;  /* 0x0000000000200947 */ /* 0x00dfea0003800000 */
[----:B------:R-:W-:Y:S02]  /*00a0*/  ULDC.64 UR4, c[0x0][0x198] ;  /* 0x0000660000047ab9 */ /* 0x000fe40000000a00 */
[----:B------:R-:W-:Y:S02]  /*00b0*/  UIADD3 UR6, UP0, UR4, 0xf0, URZ ;  /* 0x000000f004067890 */ /* 0x000fe4000ff1e03f */
[----:B------:R-:W-:Y:S02]  /*00c0*/  UIADD3 UR4, UP1, UR4, 0x1f0, URZ ;  /* 0x000001f004047890 */ /* 0x000fe4000ff3e03f */
[----:B------:R-:W-:Y:S02]  /*00d0*/  UIADD3.X UR7, URZ, UR5, URZ, UP0, !UPT ;  /* 0x000000053f077290 */ /* 0x000fe400087fe43f */
[----:B------:R-:W-:-:S07]  /*00e0*/  UIADD3.X UR5, URZ, UR5, URZ, UP1, !UPT ;  /* 0x000000053f057290 */ /* 0x000fce0008ffe43f */
[----:B------:R0:W-:Y:S02]  /*00f0*/  UTMACCTL.PF [UR6] ;  /* 0x00000000060079b9 */ /* 0x0001e40008040000 */
[----:B------:R0:W-:Y:S02]  /*0100*/  UTMACCTL.PF [UR4] ;  /* 0x00000000040079b9 */ /* 0x0001e40008040000 */
[----:B0-----:R-:W-:Y:S01]  /*0110*/  NOP ;  /* 0x0000000000007918 */ /* 0x001fe20000000000 */
.L_x_1:
[----:B------:R-:W-:Y:S05]  /*0120*/  BSYNC B0 ;  /* 0x0000000000007941 */ /* 0x000fea0003800000 */
.L_x_0:
[----:B------:R-:W0:Y:S02]  /*0130*/  SHFL.IDX PT, R3, R0, RZ, 0x1f ;  /* 0x00001fff00037589 */ /* 0x000e2400000e0000 */
[----:B0-----:R-:W-:-:S13]  /*0140*/  ISETP.NE.AND P0, PT, R3, RZ, PT ;  /* 0x000000ff0300720c */ /* 0x001fda0003f05270 */
[----:B------:R-:W-:Y:S05]  /*0150*/  @P0 BRA `(.L_x_2) ;  /* 0x0000000000600947 */ /* 0x000fea0003800000 */
[----:B------:R-:W0:Y:S01]  /*0160*/  S2UR UR8, SR_CgaCtaId ;  /* 0x00000000000879c3 */ /* 0x000e220000008800 */
[----:B------:R-:W-:Y:S01]  /*0170*/  UMOV UR4, 0x400 ;  /* 0x0000040000047882 */ /* 0x000fe20000000000 */
[----:B------:R-:W-:Y:S01]  /*0180*/  UMOV UR5, 0x1 ;  /* 0x0000000100057882 */ /* 0x000fe20000000000 */
[----:B------:R-:W-:Y:S01]  /*0190*/  UMOV UR6, 0x6 ;  /* 0x0000000600067882 */ /* 0x000fe20000000000 */
[----:B------:R-:W-:Y:S01]  /*01a0*/  ELECT P0, URZ, PT ;  /* 0x00000000003f782f */ /* 0x000fe20003800000 */
[----:B------:R-:W-:-:S04]  /*01b0*/  UIADD3 UR6, -UR6, 0x100000, URZ ;  /* 0x0010000006067890 */ /* 0x000fc8000fffe13f */
[----:B------:R-:W-:Y:S02]  /*01c0*/  USHF.L.U32 UR7, UR6, 0xb, URZ ;  /* 0x0000000b06077899 */ /* 0x000fe4000800063f */
[----:B------:R-:W-:Y:S02]  /*01d0*/  USHF.L.U32 UR6, UR6, 0x1, URZ ;  /* 0x0000000106067899 */ /* 0x000fe4000800063f */
[----:B0-----:R-:W-:Y:S02]  /*01e0*/  ULEA UR8, UR8, UR4, 0x18 ;  /* 0x0000000408087291 */ /* 0x001fe4000f8ec03f */
[----:B------:R-:W-:-:S04]  /*01f0*/  UIADD3 UR4, -UR5, 0x100000, URZ ;  /* 0x0010000005047890 */ /* 0x000fc8000fffe13f */
[----:B------:R-:W-:Y:S02]  /*0200*/  USHF.L.U32 UR5, UR4, 0xb, URZ ;  /* 0x0000000b04057899 */ /* 0x000fe4000800063f */
[----:B------:R-:W-:Y:S01]  /*0210*/  USHF.L.U32 UR4, UR4, 0x1, URZ ;  /* 0x0000000104047899 */ /* 0x000fe2000800063f */
[----:B------:R-:W0:Y:S11]  /*0220*/  FENCE.VIEW.ASYNC.S ;  /* 0x00000000000073c6 */ /* 0x000e360000000000 */
[----:B0-----:R0:W1:Y:S01]  /*0230*/  SYNCS.EXCH.64 URZ, [UR8], UR4 ;  /* 0x00000004083f75b2 */ /* 0x0010620008000100 */
[----:B------:R0:W2:Y:S01]  /*0240*/  SYNCS.EXCH.64 URZ, [UR8+0x28], UR6 ;  /* 0x00002806083f75b2 */ /* 0x0000a20008000100 */
[----:B------:R0:W3:Y:S01]  /*0250*/  SYNCS.EXCH.64 URZ, [UR8+0x8], UR4 ;  /* 0x00000804083f75b2 */ /* 0x0000e20008000100 */
[----:B------:R0:W4:Y:S01]  /*0260*/  SYNCS.EXCH.64 URZ, [UR8+0x30], UR6 ;  /* 0x00003006083f75b2 */ /* 0x0001220008000100 */
[----:B------:R0:W0:Y:S01]  /*0270*/  SYNCS.EXCH.64 URZ, [UR8+0x10], UR4 ;  /* 0x00001004083f75b2 */ /* 0x0000220008000100 */
[----:B------:R0:W0:Y:S01]  /*0280*/  SYNCS.EXCH.64 URZ, [UR8+0x38], UR6 ;  /* 0x00003806083f75b2 */ /* 0x0000220008000100 */
[----:B------:R0:W0:Y:S01]  /*0290*/  SYNCS.EXCH.64 URZ, [UR8+0x18], UR4 ;  /* 0x00001804083f75b2 */ /* 0x0000220008000100 */
[----:B------:R0:W0:Y:S01]  /*02a0*/  SYNCS.EXCH.64 URZ, [UR8+0x40], UR6 ;  /* 0x00004006083f75b2 */ /* 0x0000220008000100 */
[----:B------:R0:W0:Y:S01]  /*02b0*/  SYNCS.EXCH.64 URZ, [UR8+0x20], UR4 ;  /* 0x00002004083f75b2 */ /* 0x0000220008000100 */
[----:B------:R0:W0:Y:S01]  /*02c0*/  SYNCS.EXCH.64 URZ, [UR8+0x48], UR6 ;  /* 0x00004806083f75b2 */ /* 0x0000220008000100 */
[----:B------:R-:W-:Y:S01]  /*02d0*/  NOP ;  /* 0x0000000000007918 */ /* 0x000fe20000000000 */
.L_x_2:
[----:B------:R-:W-:Y:S01]  /*02e0*/  SHF.R.S32.HI R7, RZ, 0x1f, R18 ;  /* 0x0000001fff077819 */ /* 0x000fe20000011412 */
[----:B------:R-:W5:Y:S01]  /*02f0*/  SHFL.IDX PT, R0, R0, RZ, 0x1f ;  /* 0x00001fff00007589 */ /* 0x000f6200000e0000 */
[----:B0-----:R-:W0:Y:S01]  /*0300*/  S2UR UR8, SR_CTAID.X ;  /* 0x00000000000879c3 */ /* 0x001e220000002500 */
[----:B------:R-:W-:Y:S02]  /*0310*/  ELECT P0, URZ, PT ;  /* 0x00000000003f782f */ /* 0x000fe40003800000 */
[----:B------:R-:W-:Y:S01]  /*0320*/  LEA.HI R7, R7, R18, RZ, 0x7 ;  /* 0x0000001207077211 */ /* 0x000fe200078f38ff */
[----:B------:R-:W1:Y:S01]  /*0330*/  S2R R4, SR_CTAID.Y ;  /* 0x0000000000047919 */ /* 0x000e620000002600 */
[----:B------:R-:W-:Y:S01]  /*0340*/  SHF.R.S32.HI R8, RZ, 0x1f, R3 ;  /* 0x0000001fff087819 */ /* 0x000fe20000011403 */
[----:B------:R-:W-:Y:S01]  /*0350*/  ULDC UR4, c[0x0][0x150] ;  /* 0x0000540000047ab9 */ /* 0x000fe20000000800 */
[----:B------:R-:W-:Y:S01]  /*0360*/  LOP3.LUT R7, R7, 0xffffff80, RZ, 0xc0, !PT ;  /* 0xffffff8007077812 */ /* 0x000fe200078ec0ff */
[----:B------:R-:W-:Y:S01]  /*0370*/  NOP ;  /* 0x0000000000007918 */ /* 0x000fe20000000000 */
[----:B------:R-:W-:Y:S01]  /*0380*/  LEA.HI R8, R8, R3, RZ, 0x2 ;  /* 0x0000000308087211 */ /* 0x000fe200078f10ff */
[----:B------:R-:W2:Y:S01]  /*0390*/  LDC R10, c[0x0][0x144] ;  /* 0x00005100ff0a7b82 */ /* 0x000ea20000000800 */
[----:B------:R-:W-:Y:S01]  /*03a0*/  NOP ;  /* 0x0000000000007918 */ /* 0x000fe20000000000 */
[----:B------:R-:W-:Y:S01]  /*03b0*/  IMAD.IADD R6, R18, 0x1, -R7 ;  /* 0x0000000112067824 */ /* 0x000fe200078e0a07 */
[----:B------:R-:W-:Y:S01]  /*03c0*/  LOP3.LUT R8, R8, 0x3ffffffc, RZ, 0xc0, !PT ;  /* 0x3ffffffc08087812 */ /* 0x000fe200078ec0ff */
[----:B------:R-:W-:Y:S01]  /*03d0*/  IMAD.MOV.U32 R22, RZ, RZ, 0x1 ;  /* 0x00000001ff167424 */ /* 0x000fe200078e00ff */
[----:B------:R-:W-:-:S02]  /*03e0*/  ISETP.NE.AND P3, PT, R5, RZ, PT ;  /* 0x000000ff0500720c */ /* 0x000fc40003f65270 */
[----:B------:R-:W-:Y:S01]  /*03f0*/  SHF.R.S32.HI R7, RZ, 0x1f, R6 ;  /* 0x0000001fff077819 */ /* 0x000fe20000011406 */
[----:B------:R-:W-:Y:S01]  /*0400*/  IMAD.IADD R8, R3, 0x1, -R8 ;  /* 0x0000000103087824 */ /* 0x000fe200078e0a08 */
[----:B------:R-:W3:Y:S02]  /*0410*/  LDC R13, c[0x0][0x140] ;  /* 0x00005000ff0d7b82 */ /* 0x000ee40000000800 */
[----:B------:R-:W-:Y:S02]  /*0420*/  LEA.HI R7, R7, R6, RZ, 0x3 ;  /* 0x0000000607077211 */ /* 0x000fe400078f18ff */
[----:B-----5:R-:W-:Y:S02]  /*0430*/  ISETP.NE.OR P0, PT, R0, RZ, !P0 ;  /* 0x000000ff0000720c */ /* 0x020fe40004705670 */
[--C-:B------:R-:W-:Y:S02]  /*0440*/  SHF.R.S32.HI R0, RZ, 0x3, R7.reuse ;  /* 0x00000003ff007819 */ /* 0x100fe40000011407 */
[----:B------:R-:W-:-:S02]  /*0450*/  SHF.R.S32.HI R7, RZ, 0x1f, R7 ;  /* 0x0000001fff077819 */ /* 0x000fc40000011407 */
[----:B0-----:R-:W-:Y:S02]  /*0460*/  I2FP.F32.U32 R9, UR8 ;  /* 0x0000000800097c45 */ /* 0x001fe40008201000 */
[----:B------:R-:W-:-:S03]  /*0470*/  LEA.HI R7, R7, R0, RZ, 0x2 ;  /* 0x0000000007077211 */ /* 0x000fc600078f10ff */
[----:B------:R-:W-:Y:S01]  /*0480*/  FMUL R9, R9, UR4 ;  /* 0x0000000409097c20 */ /* 0x000fe20008400000 */
[----:B------:R-:W-:Y:S01]  /*0490*/  LOP3.LUT R7, R7, 0xfffffffc, RZ, 0xc0, !PT ;  /* 0xfffffffc07077812 */ /* 0x000fe200078ec0ff */
[----:B------:R-:W-:Y:S01]  /*04a0*/  VOTEU.ALL UP0, P0 ;  /* 0x00000000003f7886 */ /* 0x000fe20000000000 */
[----:B-1----:R-:W-:Y:S01]  /*04b0*/  I2FP.F32.U32 R3, R4 ;  /* 0x0000000400037245 */ /* 0x002fe20000201000 */
[----:B------:R-:W-:Y:S01]  /*04c0*/  ULDC UR4, c[0x0][0x154] ;  /* 0x0000550000047ab9 */ /* 0x000fe20000000800 */
[----:B------:R-:W-:Y:S01]  /*04d0*/  VOTEU.ALL UP1, P0 ;  /* 0x00000000003f7886 */ /* 0x000fe20000020000 */
[----:B------:R-:W0:Y:S01]  /*04e0*/  F2I.U32.TRUNC.NTZ R9, R9 ;  /* 0x0000000900097305 */ /* 0x000e22000020f000 */
[----:B------:R-:W-:Y:S01]  /*04f0*/  IMAD.IADD R7, R0, 0x1, -R7 ;  /* 0x0000000100077824 */ /* 0x000fe200078e0a07 */
[----:B------:R-:W1:Y:S01]  /*0500*/  @!UP0 S2UR UR7, SR_CgaCtaId ;  /* 0x00000000000789c3 */ /* 0x000e620000008800 */
[----:B------:R-:W-:Y:S01]  /*0510*/  FMUL R12, R3, UR4 ;  /* 0x00000004030c7c20 */ /* 0x000fe20008400000 */
[----:B------:R-:W-:Y:S01]  /*0520*/  UMOV UR4, 0x20 ;  /* 0x0000002000047882 */ /* 0x000fe20000000000 */
[----:B------:R-:W-:Y:S01]  /*0530*/  IMAD R8, R8, 0x4, R7 ;  /* 0x0000000408087824 */ /* 0x000fe200078e0207 */
[----:B------:R-:W-:Y:S01]  /*0540*/  @!UP0 UMOV UR6, 0x400 ;  /* 0x0000040000068882 */ /* 0x000fe20000000000 */
[----:B------:R-:W-:-:S04]  /*0550*/  @!UP0 UIADD3 UR4, -UR4, 0x100000, URZ ;  /* 0x0010000004048890 */ /* 0x000fc8000fffe13f */
[----:B------:R-:W-:Y:S02]  /*0560*/  @!UP0 USHF.L.U32 UR5, UR4, 0xb, URZ ;  /* 0x0000000b04058899 */ /* 0x000fe4000800063f */
[----:B------:R-:W-:Y:S01]  /*0570*/  @!UP0 USHF.L.U32 UR4, UR4, 0x1, URZ ;  /* 0x0000000104048899 */ /* 0x000fe2000800063f */
[----:B---3--:R-:W-:Y:S01]  /*0580*/  ISETP.EQ.U32.AND P2, PT, R13, 0x1, PT ;  /* 0x000000010d00780c */ /* 0x008fe20003f42070 */
[----:B------:R-:W3:Y:S01]  /*0590*/  F2I.U32.TRUNC.NTZ R12, R12 ;  /* 0x0000000c000c7305 */ /* 0x000ee2000020f000 */
[----:B------:R-:W-:Y:S01]  /*05a0*/  LEA.HI R0, R8, R8, RZ, 0x1 ;  /* 0x0000000808007211 */ /* 0x000fe200078f08ff */
[----:B------:R-:W5:Y:S03]  /*05b0*/  LDC R7, c[0x0][0x148] ;  /* 0x00005200ff077b82 */ /* 0x000f660000000800 */
[----:B------:R-:W-:Y:S01]  /*05c0*/  LOP3.LUT R11, R0, 0xfffffffe, RZ, 0xc0, !PT ;  /* 0xfffffffe000b7812 */ /* 0x000fe200078ec0ff */
[----:B0-----:R-:W-:Y:S01]  /*05d0*/  IMAD.MOV R15, RZ, RZ, -R9 ;  /* 0x000000ffff0f7224 */ /* 0x001fe200078e0a09 */
[----:B------:R-:W-:-:S03]  /*05e0*/  SHF.R.S32.HI R9, RZ, 0x1f, R2 ;  /* 0x0000001fff097819 */ /* 0x000fc60000011402 */
[----:B--2---:R-:W-:Y:S01]  /*05f0*/  IMAD R3, R10, R15, UR8 ;  /* 0x000000080a037e24 */ /* 0x004fe2000f8e020f */
[----:B------:R-:W-:Y:S01]  /*0600*/  LEA.HI R9, R9, R2, RZ, 0x2 ;  /* 0x0000000209097211 */ /* 0x000fe200078f10ff */
[C---:B------:R-:W-:Y:S02]  /*0610*/  IMAD.IADD R0, R8.reuse, 0x1, -R11 ;  /* 0x0000000108007824 */ /* 0x040fe400078e0a0b */
[----:B------:R-:W-:Y:S01]  /*0620*/  IMAD.SHL.U32 R11, R8, 0x4, RZ ;  /* 0x00000004080b7824 */ /* 0x000fe200078e00ff */
[----:B------:R-:W-:Y:S01]  /*0630*/  LOP3.LUT R9, R9, 0xfffffffc, RZ, 0xc0, !PT ;  /* 0xfffffffc09097812 */ /* 0x000fe200078ec0ff */
[----:B---3--:R-:W-:Y:S01]  /*0640*/  IMAD.MOV R21, RZ, RZ, -R12 ;  /* 0x000000ffff157224 */ /* 0x008fe200078e0a0c */
[----:B------:R-:W-:Y:S01]  /*0650*/  ISETP.NE.AND P4, PT, R0, R3, PT ;  /* 0x000000030000720c */ /* 0x000fe20003f85270 */
[----:B-1----:R-:W-:Y:S01]  /*0660*/  @!UP0 ULEA UR6, UR7, UR6, 0x18 ;  /* 0x0000000607068291 */ /* 0x002fe2000f8ec03f */
[----:B------:R-:W-:Y:S01]  /*0670*/  LOP3.LUT R152, R8, 0xc, R11, 0x78, !PT ;  /* 0x0000000c08987812 */ /* 0x000fe200078e780b */
[----:B------:R-:W-:Y:S01]  /*0680*/  IMAD.IADD R0, R2, 0x1, -R9 ;  /* 0x0000000102007824 */ /* 0x000fe200078e0a09 */
[----:B------:R-:W-:Y:S01]  /*0690*/  VOTEU.ALL UP0, P0 ;  /* 0x00000000003f7886 */ /* 0x000fe20000000000 */
[----:B------:R-:W-:Y:S01]  /*06a0*/  LOP3.LUT P0, RZ, R6, 0x7, RZ, 0xc0, !PT ;  /* 0x0000000706ff7812 */ /* 0x000fe2000780c0ff */
[----:B------:R-:W-:-:S02]  /*06b0*/  VIADD R6, R5, 0xffffffff ;  /* 0xffffffff05067836 */ /* 0x000fc40000000000 */
[----:B------:R-:W-:Y:S01]  /*06c0*/  ISETP.NE.AND P1, PT, R0, 0x3, PT ;  /* 0x000000030000780c */ /* 0x000fe20003f25270 */
[----:B-----5:R-:W-:Y:S01]  /*06d0*/  IMAD R9, R7, R21, R4 ;  /* 0x0000001507097224 */ /* 0x020fe200078e0204 */
[----:B------:R-:W-:Y:S02]  /*06e0*/  ISETP.LT.U32.AND P0, PT, R152, 0x4, !P0 ;  /* 0x000000049800780c */ /* 0x000fe40004701070 */
[----:B------:R-:W-:Y:S01]  /*06f0*/  ISETP.EQ.OR P1, PT, R0, RZ, !P1 ;  /* 0x000000ff0000720c */ /* 0x000fe20004f22670 */
[----:B------:R-:W0:Y:S02]  /*0700*/  FENCE.VIEW.ASYNC.S ;  /* 0x00000000000073c6 */ /* 0x000e240000000000 */
[----:B0-----:R0:W1:Y:S01]  /*0710*/  @!UP0 SYNCS.EXCH.64 URZ, [UR6+0x60], UR4 ;  /* 0x00006004063f85b2 */ /* 0x0010620008000100 */
[----:B------:R-:W-:Y:S02]  /*0720*/  @P4 LEA.HI R2, R152, R152, RZ, 0x1 ;  /* 0x0000009898024211 */ /* 0x000fe400078f08ff */
[----:B------:R-:W-:-:S02]  /*0730*/  ISETP.EQ.AND P1, PT, R5, RZ, P1 ;  /* 0x000000ff0500720c */ /* 0x000fc40000f22270 */
[----:B------:R-:W-:Y:S02]  /*0740*/  @P4 SHF.R.S32.HI R2, RZ, 0x1, R2 ;  /* 0x00000001ff024819 */ /* 0x000fe40000011402 */
[----:B------:R-:W-:Y:S02]  /*0750*/  ISETP.GE.U32.AND P6, PT, R6, 0x2, PT ;  /* 0x000000020600780c */ /* 0x000fe40003fc6070 */
[----:B------:R-:W-:Y:S02]  /*0760*/  @P4 ISETP.NE.AND P5, PT, R2, R9, PT ;  /* 0x000000090200420c */ /* 0x000fe40003fa5270 */
[----:B------:R-:W-:Y:S02]  /*0770*/  SEL R9, RZ, 0x1, !P0 ;  /* 0x00000001ff097807 */ /* 0x000fe40004000000 */
[----:B------:R-:W-:Y:S02]  /*0780*/  @P4 SEL R22, RZ, 0x1, P5 ;  /* 0x00000001ff164807 */ /* 0x000fe40002800000 */
[----:B------:R-:W-:Y:S01]  /*0790*/  SEL R19, RZ, 0x1, !P1 ;  /* 0x00000001ff137807 */ /* 0x000fe20004800000 */
[----:B------:R0:W2:Y:S01]  /*07a0*/  @!UP1 SYNCS.EXCH.64 URZ, [UR6+0x68], UR4 ;  /* 0x00006804063f95b2 */ /* 0x0000a20008000100 */
[----:B------:R-:W-:Y:S01]  /*07b0*/  LOP3.LUT R22, R22, R9, RZ, 0xc0, !PT ;  /* 0x0000000916167212 */ /* 0x000fe200078ec0ff */
[----:B------:R-:W-:Y:S01]  /*07c0*/  NOP ;  /* 0x0000000000007918 */ /* 0x000fe20000000000 */
[----:B------:R-:W-:Y:S01]  /*07d0*/  SEL R19, R19, 0x2, P6 ;  /* 0x0000000213137807 */ /* 0x000fe20003000000 */
[----:B------:R-:W-:Y:S06]  /*07e0*/  @!P2 BRA `(.L_x_3) ;  /* 0x000000000008a947 */ /* 0x000fec0003800000 */
[----:B-12-4-:R-:W-:Y:S01]  /*07f0*/  UCGABAR_ARV ;  /* 0x00000000000079c7 */ /* 0x016fe20008000000 */
[----:B------:R-:W-:Y:S05]  /*0800*/  BRA `(.L_x_4) ;  /* 0x0000000000047947 */ /* 0x000fea0003800000 */
.L_x_3:
[----:B-12-4-:R-:W-:Y:S01]  /*0810*/  NOP ;  /* 0x0000000000007918 */ /* 0x016fe20000000000 */
.L_x_4:
[----:B------:R-:W1:Y:S01]  /*0820*/  LDC R2, c[0x0][0x65c] ;  /* 0x00019700ff027b82 */ /* 0x000e620000000800 */
[----:B------:R-:W-:Y:S02]  /*0830*/  IMAD.U32 R8, RZ, RZ, UR8 ;  /* 0x00000008ff087e24 */ /* 0x000fe4000f8e00ff */
[----:B------:R-:W-:Y:S01]  /*0840*/  IMAD.MOV.U32 R9, RZ, RZ, RZ ;  /* 0x000000ffff097224 */ /* 0x000fe200078e00ff */
[----:B-1----:R-:W-:-:S04]  /*0850*/  ISETP.NE.AND P1, PT, R2, 0x1, PT ;  /* 0x000000010200780c */ /* 0x002fc80003f25270 */
[----:B------:R-:W-:-:S09]  /*0860*/  P2R R5, PR, RZ, 0x2 ;  /* 0x00000002ff057803 */ /* 0x000fd20000000000 */
[----:B------:R-:W1:Y:S01]  /*0870*/  @P1 LDC R17, c[0x0][0x10] ;  /* 0x00000400ff111b82 */ /* 0x000e620000000800 */
[----:B------:R-:W-:Y:S01]  /*0880*/  @P1 MOV R5, RZ ;  /* 0x000000ff00051202 */ /* 0x000fe20000000f00 */
[----:B------:R-:W-:-:S06]  /*0890*/  @P1 IMAD.MOV.U32 R13, RZ, RZ, RZ ;  /* 0x000000ffff0d1224 */ /* 0x000fcc00078e00ff */
[----:B------:R-:W2:Y:S01]  /*08a0*/  @!P1 LDC R11, c[0x0][0xc] ;  /* 0x00000300ff0b9b82 */ /* 0x000ea20000000800 */
[----:B-1----:R-:W-:-:S04]  /*08b0*/  @P1 IMAD.WIDE.U32 R16, R17, UR8, R4 ;  /* 0x0000000811101c25 */ /* 0x002fc8000f8e0004 */
[----:B------:R-:W-:Y:S02]  /*08c0*/  @P1 IMAD.IADD R17, R17, 0x1, R13 ;  /* 0x0000000111111824 */ /* 0x000fe400078e020d */
[----:B--2---:R-:W-:-:S04]  /*08d0*/  @!P1 IMAD.WIDE.U32 R8, R4, R11, R8 ;  /* 0x0000000b04089225 */ /* 0x004fc800078e0008 */
[----:B------:R-:W-:Y:S02]  /*08e0*/  @!P1 IMAD.MOV.U32 R16, RZ, RZ, R8 ;  /* 0x000000ffff109224 */ /* 0x000fe400078e0008 */
[----:B------:R-:W-:Y:S01]  /*08f0*/  @!P1 IMAD.MOV.U32 R17, RZ, RZ, R9 ;  /* 0x000000ffff119224 */ /* 0x000fe200078e0009 */
[----:B------:R-:W-:Y:S06]  /*0900*/  @!P2 BRA `(.L_x_5) ;  /* 0x00000000000ca947 */ /* 0x000fec0003800000 */
[----:B------:R-:W-:Y:S01]  /*0910*/  UCGABAR_WAIT ;  /* 0x0000000000007dc7 */ /* 0x000fe20008000000 */
[----:B------:R-:W-:Y:S01]  /*0920*/  CCTL.IVALL ;  /* 0x00000000ff00798f */ /* 0x000fe20002000000 */
[----:B------:R-:W-:Y:S05]  /*0930*/  BRA `(.L_x_6) ;  /* 0x0000000000047947 */ /* 0x000fea0003800000 */
.L_x_5:
[----:B------:R-:W-:Y:S06]  /*0940*/  BAR.SYNC.DEFER_BLOCKING 0x0 ;  /* 0x0000000000007b1d */ /* 0x000fec0000010000 */
.L_x_6:
[----:B------:R-:W-:Y:S05]  /*0950*/  @!P3 BRA `(.L_x_7) ;  /* 0x000000a000c4b947 */ /* 0x000fea0003800000 */
[----:B------:R-:W-:-:S13]  /*0960*/  ISETP.GT.U32.AND P0, PT, R6, 0x1, PT ;  /* 0x000000010600780c */ /* 0x000fda0003f04070 */
[----:B0-----:R-:W-:Y:S05]  /*0970*/  @P0 EXIT ;  /* 0x000000000000094d */ /* 0x001fea0003800000 */
[----:B------:R-:W-:Y:S01]  /*0980*/  ULDC.64 UR4, c[0x0][0x650] ;  /* 0x0001940000047ab9 */ /* 0x000fe20000000a00 */
[----:B------:R-:W-:Y:S01]  /*0990*/  PRMT R0, RZ, 0x7610, R0 ;  /* 0x00007610ff007816 */ /* 0x000fe20000000000 */
[----:B------:R-:W-:Y:S01]  /*09a0*/  IMAD.MOV.U32 R153, RZ, RZ, -0x1 ;  /* 0xffffffffff997424 */ /* 0x000fe200078e00ff */
[----:B------:R-:W-:Y:S01]  /*09b0*/  ISETP.GE.U32.AND P0, PT, R16, UR4, PT ;  /* 0x0000000410007c0c */ /* 0x000fe2000bf06070 */
[----:B------:R-:W-:Y:S02]  /*09c0*/  IMAD.MOV.U32 R154, RZ, RZ, -0x1 ;  /* 0xffffffffff9a7424 */ /* 0x000fe400078e00ff */
[----:B------:R-:W-:Y:S01]  /*09d0*/  IMAD.MOV.U32 R23, RZ, RZ, -0x1 ;  /* 0xffffffffff177424 */ /* 0x000fe200078e00ff */
[----:B------:R-:W-:-:S13]  /*09e0*/  ISETP.GE.U32.AND.EX P0, PT, R17, UR5, PT, P0 ;  /* 0x0000000511007c0c */ /* 0x000fda000bf06100 */
[----:B------:R-:W-:Y:S05]  /*09f0*/  @P0 BRA `(.L_x_8) ;  /* 0x00000004002c0947 */ /* 0x000fea0003800000 */
[----:B------:R-:W0:Y:S01]  /*0a00*/  LDC.64 R24, c[0x0][0x628] ;  /* 0x00018a00ff187b82 */ /* 0x000e220000000a00 */
[----:B------:R-:W-:Y:S02]  /*0a10*/  IMAD.MOV.U32 R8, RZ, RZ, R16 ;  /* 0x000000ffff087224 */ /* 0x000fe400078e0010 */
[----:B------:R-:W-:-:S05]  /*0a20*/  IMAD.MOV.U32 R9, RZ, RZ, R17 ;  /* 0x000000ffff097224 */ /* 0x000fca00078e0011 */
[----:B------:R-:W1:Y:S08]  /*0a30*/  LDC R0, c[0x0][0x630] ;  /* 0x00018c00ff007b82 */ /* 0x000e700000000800 */
[----:B------:R-:W2:Y:S01]  /*0a40*/  LDC.64 R26, c[0x0][0x620] ;  /* 0x00018800ff1a7b82 */ /* 0x000ea20000000a00 */
[----:B0-----:R-:W-:-:S04]  /*0a50*/  ISETP.NE.U32.AND P0, PT, R24, RZ, PT ;  /* 0x000000ff1800720c */ /* 0x001fc80003f05070 */
[----:B------:R-:W-:-:S13]  /*0a60*/  ISETP.NE.AND.EX P0, PT, R25, RZ, PT, P0 ;  /* 0x000000ff1900720c */ /* 0x000fda0003f05300 */
[----:B-12---:R-:W-:Y:S05]  /*0a70*/  @!P0 BRA `(.L_x_9) ;  /* 0x0000000000288947 */ /* 0x006fea0003800000 */
[----:B------:R-:W0:Y:S02]  /*0a80*/  LDC R13, c[0x0][0x634] ;  /* 0x00018d00ff0d7b82 */ /* 0x000e240000000800 */
[----:B0-----:R-:W-:-:S05]  /*0a90*/  IADD3 R13, P0, R16, R13, RZ ;  /* 0x0000000d100d7210 */ /* 0x001fca0007f1e0ff */
[----:B------:R-:W-:-:S04]  /*0aa0*/  IMAD.X R15, RZ, RZ, R17, P0 ;  /* 0x000000ffff0f7224 */ /* 0x000fc800000e0611 */
[----:B------:R-:W-:-:S04]  /*0ab0*/  IMAD.WIDE.U32 R8, R15, R24, RZ ;  /* 0x000000180f087225 */ /* 0x000fc800078e00ff */
[----:B------:R-:W-:-:S04]  /*0ac0*/  IMAD.WIDE.U32 R10, P0, R13, R25, R8 ;  /* 0x000000190d0a7225 */ /* 0x000fc80007800008 */
[----:B------:R-:W-:Y:S01]  /*0ad0*/  IMAD.WIDE.U32 R8, R13, R24, RZ ;  /* 0x000000180d087225 */ /* 0x000fe200078e00ff */
[----:B------:R-:W-:-:S03]  /*0ae0*/  MOV R12, R11 ;  /* 0x0000000b000c7202 */ /* 0x000fc60000000f00 */
[----:B------:R-:W-:Y:S01]  /*0af0*/  IMAD.X R13, RZ, RZ, RZ, P0 ;  /* 0x000000ffff0d7224 */ /* 0x000fe200000e06ff */
[----:B------:R-:W-:-:S05]  /*0b00*/  IADD3 RZ, P0, R9, R10, RZ ;  /* 0x0000000a09ff7210 */ /* 0x000fca0007f1e0ff */
[----:B------:R-:W-:-:S08]  /*0b10*/  IMAD.WIDE.U32.X R8, R15, R25, R12, P0 ;  /* 0x000000190f087225 */ /* 0x000fd000000e040c */
.L_x_9:
[----:B------:R-:W0:Y:S01]  /*0b20*/  LDC.64 R24, c[0x0][0x640] ;  /* 0x00019000ff187b82 */ /* 0x000e220000000a00 */
[-CC-:B------:R-:W-:Y:S01]  /*0b30*/  SHF.R.U64 R28, R8, R0.reuse, R9.reuse ;  /* 0x00000000081c7219 */ /* 0x180fe20000001209 */
[----:B------:R-:W-:Y:S01]  /*0b40*/  IMAD R30, R7, R21, R4 ;  /* 0x00000015071e7224 */ /* 0x000fe200078e0204 */
[----:B------:R-:W-:Y:S01]  /*0b50*/  SHF.R.U32.HI R0, RZ, R0, R9 ;  /* 0x00000000ff007219 */ /* 0x000fe20000011609 */
[----:B------:R-:W-:Y:S01]  /*0b60*/  IMAD.MOV.U32 R21, RZ, RZ, 0x1 ;  /* 0x00000001ff157424 */ /* 0x000fe200078e00ff */
[----:B------:R-:W-:-:S03]  /*0b70*/  IADD3 R5, P0, RZ, -R28, RZ ;  /* 0x8000001cff057210 */ /* 0x000fc60007f1e0ff */
[----:B------:R-:W1:Y:S02]  /*0b80*/  LDC R6, c[0x0][0x618] ;  /* 0x00018600ff067b82 */ /* 0x000e640000000800 */
[----:B------:R-:W-:-:S04]  /*0b90*/  IMAD.X R9, RZ, RZ, ~R0, P0 ;  /* 0x000000ffff097224 */ /* 0x000fc800000e0e00 */
[-C--:B------:R-:W-:Y:S02]  /*0ba0*/  IMAD R0, R9, R26.reuse, RZ ;  /* 0x0000001a09007224 */ /* 0x080fe400078e02ff */
[----:B------:R-:W2:Y:S01]  /*0bb0*/  LDC R11, c[0x0][0x608] ;  /* 0x00018200ff0b7b82 */ /* 0x000ea20000000800 */
[----:B------:R-:W-:-:S04]  /*0bc0*/  IMAD.WIDE.U32 R8, R5, R26, R16 ;  /* 0x0000001a05087225 */ /* 0x000fc800078e0010 */
[----:B------:R-:W-:-:S03]  /*0bd0*/  IMAD R5, R5, R27, R0 ;  /* 0x0000001b05057224 */ /* 0x000fc600078e0200 */
[----:B------:R-:W3:Y:S01]  /*0be0*/  LDC R12, c[0x0][0x658] ;  /* 0x00019600ff0c7b82 */ /* 0x000ee20000000800 */
[----:B0-----:R-:W-:Y:S01]  /*0bf0*/  ISETP.NE.U32.AND P0, PT, R24, RZ, PT ;  /* 0x000000ff1800720c */ /* 0x001fe20003f05070 */
[----:B------:R-:W-:Y:S02]  /*0c00*/  IMAD.IADD R5, R9, 0x1, R5 ;  /* 0x0000000109057824 */ /* 0x000fe400078e0205 */
[----:B------:R-:W-:Y:S01]  /*0c10*/  IMAD.MOV.U32 R9, RZ, RZ, -0x1 ;  /* 0xffffffffff097424 */ /* 0x000fe200078e00ff */
[----:B------:R-:W-:-:S03]  /*0c20*/  ISETP.NE.AND.EX P0, PT, R25, RZ, PT, P0 ;  /* 0x000000ff1900720c */ /* 0x000fc60003f05300 */
[----:B------:R-:W0:Y:S01]  /*0c30*/  LDC R15, c[0x0][0x600] ;  /* 0x00018000ff0f7b82 */ /* 0x000e220000000800 */
[-CC-:B-1----:R-:W-:Y:S02]  /*0c40*/  SHF.R.U64 R13, R8, R6.reuse, R5.reuse ;  /* 0x00000006080d7219 */ /* 0x182fe40000001205 */
[----:B------:R-:W-:-:S05]  /*0c50*/  SHF.R.U32.HI R0, RZ, R6, R5 ;  /* 0x00000006ff007219 */ /* 0x000fca0000011605 */
[----:B------:R-:W1:Y:S01]  /*0c60*/  LDC R14, c[0x0][0x648] ;  /* 0x00019200ff0e7b82 */ /* 0x000e620000000800 */
[-CC-:B--2---:R-:W-:Y:S02]  /*0c70*/  SHF.R.U64 R27, R13, R11.reuse, R0.reuse ;  /* 0x0000000b0d1b7219 */ /* 0x184fe40000001200 */
[----:B------:R-:W-:-:S05]  /*0c80*/  SHF.R.U32.HI R5, RZ, R11, R0 ;  /* 0x0000000bff057219 */ /* 0x000fca0000011600 */
[----:B------:R-:W2:Y:S01]  /*0c90*/  LDC R20, c[0x0][0x638] ;  /* 0x00018e00ff147b82 */ /* 0x000ea20000000800 */
[-CC-:B---3--:R-:W-:Y:S02]  /*0ca0*/  SHF.R.U64 R26, R27, R12.reuse, R5.reuse ;  /* 0x0000000c1b1a7219 */ /* 0x188fe40000001205 */
[-C--:B------:R-:W-:Y:S02]  /*0cb0*/  SHF.L.U32 R0, R9, R12.reuse, RZ ;  /* 0x0000000c09007219 */ /* 0x080fe400000006ff */
[----:B------:R-:W-:Y:S01]  /*0cc0*/  SHF.R.U32.HI R5, RZ, R12, R5 ;  /* 0x0000000cff057219 */ /* 0x000fe20000011605 */
[----:B------:R-:W-:Y:S01]  /*0cd0*/  IMAD.MOV.U32 R4, RZ, RZ, R26 ;  /* 0x000000ffff047224 */ /* 0x000fe200078e001a */
[----:B------:R-:W-:Y:S01]  /*0ce0*/  LOP3.LUT R10, RZ, R0, RZ, 0x33, !PT ;  /* 0x00000000ff0a7212 */ /* 0x000fe200078e33ff */
[----:B------:R-:W3:Y:S01]  /*0cf0*/  LDC R23, c[0x0][0x610] ;  /* 0x00018400ff177b82 */ /* 0x000ee20000000800 */
[----:B------:R-:W-:Y:S05]  /*0d00*/  @!P0 BRA `(.L_x_10) ;  /* 0x0000000000288947 */ /* 0x000fea0003800000 */
[----:B------:R-:W4:Y:S02]  /*0d10*/  LDC R9, c[0x0][0x64c] ;  /* 0x00019300ff097b82 */ /* 0x000f240000000800 */
[----:B----4-:R-:W-:-:S05]  /*0d20*/  IADD3 R9, P0, R26, R9, RZ ;  /* 0x000000091a097210 */ /* 0x010fca0007f1e0ff */
[----:B------:R-:W-:-:S04]  /*0d30*/  IMAD.X R11, RZ, RZ, R5, P0 ;  /* 0x000000ffff0b7224 */ /* 0x000fc800000e0605 */
[----:B------:R-:W-:-:S04]  /*0d40*/  IMAD.WIDE.U32 R4, R11, R24, RZ ;  /* 0x000000180b047225 */ /* 0x000fc800078e00ff */
[----:B------:R-:W-:-:S04]  /*0d50*/  IMAD.WIDE.U32 R6, P0, R9, R25, R4 ;  /* 0x0000001909067225 */ /* 0x000fc80007800004 */
[----:B------:R-:W-:-:S04]  /*0d60*/  IMAD.WIDE.U32 R4, R9, R24, RZ ;  /* 0x0000001809047225 */ /* 0x000fc800078e00ff */
[----:B------:R-:W-:Y:S01]  /*0d70*/  IMAD.X R9, RZ, RZ, RZ, P0 ;  /* 0x000000ffff097224 */ /* 0x000fe200000e06ff */
[----:B------:R-:W-:Y:S01]  /*0d80*/  IADD3 RZ, P0, R5, R6, RZ ;  /* 0x0000000605ff7210 */ /* 0x000fe20007f1e0ff */
[----:B------:R-:W-:-:S04]  /*0d90*/  IMAD.MOV.U32 R8, RZ, RZ, R7 ;  /* 0x000000ffff087224 */ /* 0x000fc800078e0007 */
[----:B------:R-:W-:-:S08]  /*0da0*/  IMAD.WIDE.U32.X R4, R11, R25, R8, P0 ;  /* 0x000000190b047225 */ /* 0x000fd000000e0408 */
.L_x_10:
[----:B-1----:R-:W-:Y:S01]  /*0db0*/  SHF.R.U64 R4, R4, R14, R5 ;  /* 0x0000000e04047219 */ /* 0x002fe20000001205 */
[----:B0-----:R-:W-:Y:S01]  /*0dc0*/  VIADD R6, R15, 0xffffffff ;  /* 0xffffffff0f067836 */ /* 0x001fe20000000000 */
[----:B------:R-:W-:Y:S02]  /*0dd0*/  SHF.L.U32 R0, R21, R12, RZ ;  /* 0x0000000c15007219 */ /* 0x000fe400000006ff */
[----:B------:R-:W-:Y:S01]  /*0de0*/  LOP3.LUT R5, R27, R10, RZ, 0xc0, !PT ;  /* 0x0000000a1b057212 */ /* 0x000fe200078ec0ff */
[----:B------:R-:W-:Y:S01]  /*0df0*/  IMAD.MOV R7, RZ, RZ, -R4 ;  /* 0x000000ffff077224 */ /* 0x000fe200078e0a04 */
[----:B------:R-:W-:Y:S02]  /*0e00*/  SEL R3, R3, R30, !P1 ;  /* 0x0000001e03037207 */ /* 0x000fe40004800000 */
[----:B------:R-:W-:Y:S01]  /*0e10*/  LOP3.LUT R6, R13, R6, RZ, 0xc0, !PT ;  /* 0x000000060d067212 */ /* 0x000fe200078ec0ff */
[----:B------:R-:W-:Y:S02]  /*0e20*/  IMAD R4, R0, R4, R5 ;  /* 0x0000000400047224 */ /* 0x000fe400078e0205 */
[----:B--2---:R-:W-:-:S02]  /*0e30*/  IMAD R0, R7, R20, R26 ;  /* 0x0000001407007224 */ /* 0x004fc400078e021a */
[----:B---3--:R-:W-:Y:S02]  /*0e40*/  IMAD R3, R4, R23, R3 ;  /* 0x0000001704037224 */ /* 0x008fe400078e0203 */
[----:B------:R-:W-:Y:S02]  /*0e50*/  IMAD.MOV.U32 R5, RZ, RZ, 0x1 ;  /* 0x00000001ff057424 */ /* 0x000fe400078e00ff */
[----:B------:R-:W-:Y:S02]  /*0e60*/  IMAD R4, R0, R15, R6 ;  /* 0x0000000f00047224 */ /* 0x000fe400078e0206 */
[----:B------:R-:W-:Y:S01]  /*0e70*/  IMAD.MOV.U32 R23, RZ, RZ, R28 ;  /* 0x000000ffff177224 */ /* 0x000fe200078e001c */
[----:B------:R-:W-:Y:S02]  /*0e80*/  PRMT R0, R5, 0x7610, R0 ;  /* 0x0000761005007816 */ /* 0x000fe40000000000 */
[----:B------:R-:W-:Y:S02]  /*0e90*/  SEL R154, R4, R3, !P1 ;  /* 0x00000003049a7207 */ /* 0x000fe40004800000 */
[----:B------:R-:W-:-:S07]  /*0ea0*/  SEL R153, R3, R4, !P1 ;  /* 0x0000000403997207 */ /* 0x000fce0004800000 */
.L_x_8:
[----:B------:R-:W-:-:S08]  /*0eb0*/  NOP ;  /* 0x0000000000007918 */ /* 0x000fd00000000000 */
[----:B------:R-:W0:Y:S02]  /*0ec0*/  USETMAXREG.TRY_ALLOC.CTAPOOL UP0, 0xe8 ;  /* 0x000000e8000079c8 */ /* 0x000e240008000600 */
[----:B0-----:R-:W-:-:S13]  /*0ed0*/  PLOP3.LUT P0, PT, PT, PT, UP0, 0x80, 0x0 ;  /* 0x000000000000781c */ /* 0x001fda0003f0f008 */
[----:B------:R-:W-:Y:S05]  /*0ee0*/  @!P0 BRA `(.L_x_8) ;  /* 0xfffffffc00f08947 */ /* 0x000fea000383ffff */
[----:B------:R-:W-:Y:S01]  /*0ef0*/  ULDC.64 UR4, c[0x0][0x598] ;  /* 0x0001660000047ab9 */ /* 0x000fe20000000a00 */
[----:B------:R-:W-:Y:S01]  /*0f00*/  ULDC.64 UR36, c[0x0][0x208] ;  /* 0x0000820000247ab9 */ /* 0x000fe20000000a00 */
[----:B------:R-:W-:-:S04]  /*0f10*/  ISETP.NE.U32.AND P0, PT, RZ, UR4, PT ;  /* 0x00000004ff007c0c */ /* 0x000fc8000bf05070 */
[----:B------:R-:W-:-:S13]  /*0f20*/  ISETP.NE.AND.EX P0, PT, RZ, UR5, PT, P0 ;  /* 0x00000005ff007c0c */ /* 0x000fda000bf05300 */
[----:B------:R-:W-:Y:S05]  /*0f30*/  @!P0 BRA `(.L_x_11) ;  /* 0x00000000001c8947 */ /* 0x000fea0003800000 */
[----:B------:R-:W0:Y:S02]  /*0f40*/  LDC.64 R4, c[0x0][0x598] ;  /* 0x00016600ff047b82 */ /* 0x000e240000000a00 */
[----:B0-----:R-:W2:Y:S02]  /*0f50*/  LDG.E.64 R4, desc[UR36][R4.64] ;  /* 0x0000002404047981 */ /* 0x001ea4000c1e1b00 */
[----:B--2---:R-:W-:-:S04]  /*0f60*/  ISETP.NE.U32.AND P0, PT, R4, RZ, PT ;  /* 0x000000ff0400720c */ /* 0x004fc80003f05070 */
[----:B------:R-:W-:-:S13]  /*0f70*/  ISETP.NE.AND.EX P0, PT, R5, RZ, PT, P0 ;  /* 0x000000ff0500720c */ /* 0x000fda0003f05300 */
[----:B------:R-:W-:Y:S05]  /*0f80*/  @!P0 BRA `(.L_x_11) ;  /* 0x0000000000088947 */ /* 0x000fea0003800000 */
[----:B------:R0:W5:Y:S01]  /*0f90*/  LD.E R155, desc[UR36][R4.64] ;  /* 0x00000024049b7980 */ /* 0x000162000c101900 */
[----:B------:R-:W-:Y:S05]  /*0fa0*/  BRA `(.L_x_12) ;  /* 0x0000000000247947 */ /* 0x000fea0003800000 */
.L_x_11:
[----:B------:R-:W-:Y:S02]  /*0fb0*/  ULDC.64 UR4, c[0x0][0x588] ;  /* 0x0001620000047ab9 */ /* 0x000fe40000000a00 */
[----:B------:R-:W-:-:S04]  /*0fc0*/  ISETP.NE.U32.AND P0, PT, RZ, UR4, PT ;  /* 0x00000004ff007c0c */ /* 0x000fc8000bf05070 */
[----:B------:R-:W-:-:S13]  /*0fd0*/  ISETP.NE.AND.EX P0, PT, RZ, UR5, PT, P0 ;  /* 0x00000005ff007c0c */ /* 0x000fda000bf05300 */
[----:B------:R-:W-:Y:S05]  /*0fe0*/  @!P0 BRA `(.L_x_13) ;  /* 0x00000000000c8947 */ /* 0x000fea0003800000 */
[----:B------:R-:W0:Y:S02]  /*0ff0*/  LDC.64 R4, c[0x0][0x588] ;  /* 0x00016200ff047b82 */ /* 0x000e240000000a00 */
[----:B0-----:R1:W5:Y:S01]  /*1000*/  LDG.E R155, desc[UR36][R4.64] ;  /* 0x00000024049b7981 */ /* 0x001362000c1e1900 */
[----:B------:R-:W-:Y:S05]  /*1010*/  BRA `(.L_x_12) ;  /* 0x0000000000087947 */ /* 0x000fea0003800000 */
.L_x_13:
[----:B------:R-:W-:Y:S02]  /*1020*/  ULDC UR4, c[0x0][0x580] ;  /* 0x0001600000047ab9 */ /* 0x000fe40000000800 */
[----:B------:R-:W-:-:S07]  /*1030*/  MOV R155, UR4 ;  /* 0x00000004009b7c02 */ /* 0x000fce0008000f00 */
.L_x_12:
[----:B------:R-:W-:Y:S02]  /*1040*/  ULDC.64 UR4, c[0x0][0x5a0] ;  /* 0x0001680000047ab9 */ /* 0x000fe40000000a00 */
[----:B------:R-:W-:-:S04]  /*1050*/  ISETP.NE.U32.AND P0, PT, RZ, UR4, PT ;  /* 0x00000004ff007c0c */ /* 0x000fc8000bf05070 */
[----:B------:R-:W-:-:S13]  /*1060*/  ISETP.NE.AND.EX P0, PT, RZ, UR5, PT, P0 ;  /* 0x00000005ff007c0c */ /* 0x000fda000bf05300 */
[----:B------:R-:W-:Y:S05]  /*1070*/  @!P0 BRA `(.L_x_14) ;  /* 0x00000000001c8947 */ /* 0x000fea0003800000 */
[----:B01----:R-:W0:Y:S02]  /*1080*/  LDC.64 R4, c[0x0][0x5a0] ;  /* 0x00016800ff047b82 */ /* 0x003e240000000a00 */
[----:B0-----:R-:W2:Y:S02]  /*1090*/  LDG.E.64 R4, desc[UR36][R4.64] ;  /* 0x0000002404047981 */ /* 0x001ea4000c1e1b00 */
[----:B--2---:R-:W-:-:S04]  /*10a0*/  ISETP.NE.U32.AND P0, PT, R4, RZ, PT ;  /* 0x000000ff0400720c */ /* 0x004fc80003f05070 */
[----:B------:R-:W-:-:S13]  /*10b0*/  ISETP.NE.AND.EX P0, PT, R5, RZ, PT, P0 ;  /* 0x000000ff0500720c */ /* 0x000fda0003f05300 */
[----:B------:R-:W-:Y:S05]  /*10c0*/  @!P0 BRA `(.L_x_14) ;  /* 0x0000000000088947 */ /* 0x000fea0003800000 */
[----:B------:R0:W5:Y:S01]  /*10d0*/  LD.E R156, desc[UR36][R4.64] ;  /* 0x00000024049c7980 */ /* 0x000162000c101900 */
[----:B------:R-:W-:Y:S05]  /*10e0*/  BRA `(.L_x_15) ;  /* 0x0000000000247947 */ /* 0x000fea0003800000 */
.L_x_14:
[----:B------:R-:W-:Y:S02]  /*10f0*/  ULDC.64 UR4, c[0x0][0x590] ;  /* 0x0001640000047ab9 */ /* 0x000fe40000000a00 */
[----:B------:R-:W-:-:S04]  /*1100*/  ISETP.NE.U32.AND P0, PT, RZ, UR4, PT ;  /* 0x00000004ff007c0c */ /* 0x000fc8000bf05070 */
[----:B------:R-:W-:-:S13]  /*1110*/  ISETP.NE.AND.EX P0, PT, RZ, UR5, PT, P0 ;  /* 0x00000005ff007c0c */ /* 0x000fda000bf05300 */
[----:B------:R-:W-:Y:S05]  /*1120*/  @!P0 BRA `(.L_x_16) ;  /* 0x00000000000c8947 */ /* 0x000fea0003800000 */
[----:B------:R-:W2:Y:S02]  /*1130*/  LDC.64 R156, c[0x0][0x590] ;  /* 0x00016400ff9c7b82 */ /* 0x000ea40000000a00 */
[----:B--2---:R2:W5:Y:S01]  /*1140*/  LDG.E R156, desc[UR36][R156.64] ;  /* 0x000000249c9c7981 */ /* 0x004562000c1e1900 */
[----:B------:R-:W-:Y:S05]  /*1150*/  BRA `(.L_x_15) ;  /* 0x0000000000087947 */ /* 0x000fea0003800000 */
.L_x_16:
[----:B------:R-:W-:Y:S02]  /*1160*/  ULDC UR4, c[0x0][0x584] ;  /* 0x0001610000047ab9 */ /* 0x000fe40000000800 */
[----:B------:R-:W-:-:S07]  /*1170*/  IMAD.U32 R156, RZ, RZ, UR4 ;  /* 0x00000004ff9c7e24 */ /* 0x000fce000f8e00ff */
.L_x_15:
[----:B------:R-:W-:-:S13]  /*1180*/  LOP3.LUT P0, RZ, R0, 0xff, RZ, 0xc0, !PT ;  /* 0x000000ff00ff7812 */ /* 0x000fda000780c0ff */
[----:B------:R-:W-:Y:S05]  /*1190*/  @!P0 EXIT ;  /* 0x000000000000894d */ /* 0x000fea0003800000 */
[----:B------:R-:W-:Y:S01]  /*11a0*/  ULDC UR4, c[0x0][0x28c] ;  /* 0x0000a30000047ab9 */ /* 0x000fe20000000800 */
[----:B------:R-:W-:Y:S01]  /*11b0*/  LOP3.LUT R166, R19, 0x1, RZ, 0xfc, !PT ;  /* 0x0000000113a67812 */ /* 0x000fe200078efcff */
[----:B------:R-:W-:Y:S01]  /*11c0*/  UIADD3 UR4, UR4, 0x1f, URZ ;  /* 0x0000001f04047890 */ /* 0x000fe2000fffe03f */
[----:B------:R-:W-:Y:S01]  /*11d0*/  UMOV UR38, URZ ;  /* 0x0000003f00267c82 */ /* 0x000fe20008000000 */
[----:B------:R-:W-:Y:S02]  /*11e0*/  UMOV UR39, URZ ;  /* 0x0000003f00277c82 */ /* 0x000fe40008000000 */
[----:B------:R-:W-:-:S04]  /*11f0*/  USHF.R.S32.HI UR5, URZ, 0x1f, UR4 ;  /* 0x0000001f3f057899 */ /* 0x000fc80008011404 */
[----:B------:R-:W-:-:S04]  /*1200*/  ULEA.HI UR5, UR5, UR4, URZ, 0x5 ;  /* 0x0000000405057291 */ /* 0x000fc8000f8f283f */
[----:B------:R-:W-:-:S12]  /*1210*/  USHF.R.S32.HI UR40, URZ, 0x5, UR5 ;  /* 0x000000053f287899 */ /* 0x000fd80008011405 */
.L_x_290:
[----:B------:R-:W-:Y:S01]  /*1220*/  LOP3.LUT R0, R18, 0x80, RZ, 0xc0, !PT ;  /* 0x0000008012007812 */ /* 0x000fe200078ec0ff */
[----:B---3--:R-:W3:Y:S01]  /*1230*/  S2UR UR7, SR_CgaCtaId ;  /* 0x00000000000779c3 */ /* 0x008ee20000008800 */
[----:B------:R-:W-:Y:S02]  /*1240*/  UMOV UR6, 0x400 ;  /* 0x0000040000067882 */ /* 0x000fe40000000000 */
[----:B------:R-:W-:-:S06]  /*1250*/  SHF.R.U32.HI R0, RZ, 0x7, R0 ;  /* 0x00000007ff007819 */ /* 0x000fcc0000011600 */
[----:B----4-:R-:W4:Y:S01]  /*1260*/  SHFL.IDX PT, R0, R0, RZ, 0x1f ;  /* 0x00001fff00007589 */ /* 0x010f2200000e0000 */
[----:B---3--:R-:W-:Y:S01]  /*1270*/  ULEA UR6, UR7, UR6, 0x18 ;  /* 0x0000000607067291 */ /* 0x008fe2000f8ec03f */
[----:B----4-:R-:W-:-:S13]  /*1280*/  R2UR UR4, R0 ;  /* 0x00000000000472ca */ /* 0x010fda00000e0000 */
[----:B------:R-:W-:-:S04]  /*1290*/  ULEA.HI UR5, UR4, UR4, URZ, 0x1 ;  /* 0x0000000404057291 */ /* 0x000fc8000f8f083f */
[----:B------:R-:W-:-:S04]  /*12a0*/  ULOP3.LUT UR5, UR5, 0xffffe, URZ, 0xc0, !UPT ;  /* 0x000ffffe05057892 */ /* 0x000fc8000f8ec03f */
[----:B------:R-:W-:-:S03]  /*12b0*/  UIADD3 UR5, UR4, -UR5, URZ ;  /* 0x8000000504057290 */ /* 0x000fc6000fffe03f */
[----:B------:R-:W-:Y:S01]  /*12c0*/  ULDC UR4, c[0x0][0x28c] ;  /* 0x0000a30000047ab9 */ /* 0x000fe20000000800 */
[----:B------:R-:W-:Y:S01]  /*12d0*/  ULEA UR5, UR5, UR6, 0xc ;  /* 0x0000000605057291 */ /* 0x000fe2000f8e603f */
[----:B------:R-:W-:-:S03]  /*12e0*/  ISETP.LT.AND P0, PT, RZ, UR4, PT ;  /* 0x00000004ff007c0c */ /* 0x000fc6000bf01270 */
[----:B------:R-:W-:-:S04]  /*12f0*/  UIADD3 UR5, UR5, 0x100, URZ ;  /* 0x0000010005057890 */ /* 0x000fc8000fffe03f */
[----:B------:R-:W-:-:S04]  /*1300*/  USHF.R.U32.HI UR5, URZ, 0x4, UR5 ;  /* 0x000000043f057899 */ /* 0x000fc80008011605 */
[----:B------:R-:W-:Y:S02]  /*1310*/  ULOP3.LUT UR41, UR5, 0x3fff, URZ, 0xc0, !UPT ;  /* 0x00003fff05297892 */ /* 0x000fe4000f8ec03f */
[----:B-12---:R-:W-:Y:S10]  /*1320*/  @P0 BRA `(.L_x_17) ;  /* 0x0000000000400947 */ /* 0x006ff40003800000 */
[----:B------:R-:W-:Y:S01]  /*1330*/  MOV R0, 0x0 ;  /* 0x0000000000007802 */ /* 0x000fe20000000f00 */
[----:B------:R-:W-:Y:S01]  /*1340*/  ULDC.64 UR4, c[0x4][0x68] ;  /* 0x01001a0000047ab9 */ /* 0x000fe20000000a00 */
[----:B------:R-:W-:Y:S01]  /*1350*/  ULDC.64 UR6, c[0x4][0x8] ;  /* 0x0100020000067ab9 */ /* 0x000fe20000000a00 */
[----:B01----:R-:W-:Y:S01]  /*1360*/  IMAD.U32 R4, RZ, RZ, UR4 ;  /* 0x00000004ff047e24 */ /* 0x003fe2000f8e00ff */
[----:B------:R0:W1:Y:S01]  /*1370*/  LDC.64 R14, c[0x4][R0] ;  /* 0x01000000000e7b82 */ /* 0x0000620000000a00 */
[----:B------:R-:W-:Y:S01]  /*1380*/  IMAD.U32 R5, RZ, RZ, UR5 ;  /* 0x00000005ff057e24 */ /* 0x000fe2000f8e00ff */
[----:B------:R-:W-:Y:S01]  /*1390*/  ULDC.64 UR4, c[0x4][0x70] ;  /* 0x01001c0000047ab9 */ /* 0x000fe20000000a00 */
[----:B------:R-:W-:Y:S02]  /*13a0*/  IMAD.U32 R10, RZ, RZ, UR6 ;  /* 0x00000006ff0a7e24 */ /* 0x000fe4000f8e00ff */
[----:B------:R-:W-:Y:S02]  /*13b0*/  IMAD.U32 R6, RZ, RZ, UR4 ;  /* 0x00000004ff067e24 */ /* 0x000fe4000f8e00ff */
[----:B------:R-:W-:-:S02]  /*13c0*/  IMAD.U32 R7, RZ, RZ, UR5 ;  /* 0x00000005ff077e24 */ /* 0x000fc4000f8e00ff */
[----:B------:R-:W-:Y:S02]  /*13d0*/  IMAD.U32 R11, RZ, RZ, UR7 ;  /* 0x00000007ff0b7e24 */ /* 0x000fe4000f8e00ff */
[----:B------:R-:W-:Y:S02]  /*13e0*/  IMAD.MOV.U32 R8, RZ, RZ, 0x1e1 ;  /* 0x000001e1ff087424 */ /* 0x000fe400078e00ff */
[----:B------:R-:W-:Y:S02]  /*13f0*/  IMAD.MOV.U32 R12, RZ, RZ, 0x1 ;  /* 0x00000001ff0c7424 */ /* 0x000fe400078e00ff */
[----:B0-----:R-:W-:-:S07]  /*1400*/  IMAD.MOV.U32 R13, RZ, RZ, RZ ;  /* 0x000000ffff0d7224 */ /* 0x001fce00078e00ff */
[----:B------:R-:W-:-:S07]  /*1410*/  LEPC R20, `(.L_x_17) ;  /* 0x000000001014794e */ /* 0x000fce0000000000 */
[----:B-12--5:R-:W-:Y:S05]  /*1420*/  CALL.ABS.NOINC R14 ;  /* 0x000000000e007343 */ /* 0x026fea0003c00000 */
.L_x_17:
[----:B------:R-:W-:-:S13]  /*1430*/  ISETP.NE.AND P0, PT, R166, 0x3, PT ;  /* 0x00000003a600780c */ /* 0x000fda0003f05270 */
[----:B------:R-:W-:Y:S05]  /*1440*/  @!P0 BRA `(.L_x_18) ;  /* 0x0000000000048947 */ /* 0x000fea0003800000 */
[----:B------:R-:W-:Y:S01]  /*1450*/  BPT.TRAP 0x1 ;  /* 0x000000040000795c */ /* 0x000fe20000300000 */
.L_x_18:
[----:B------:R-:W3:Y:S01]  /*1460*/  S2UR UR5, SR_CgaCtaId ;  /* 0x00000000000579c3 */ /* 0x000ee20000008800 */
[----:B------:R-:W-:Y:S01]  /*1470*/  UMOV UR4, 0x400 ;  /* 0x0000040000047882 */ /* 0x000fe20000000000 */
[----:B------:R-:W-:Y:S02]  /*1480*/  IMAD.U32 R0, RZ, RZ, UR38 ;  /* 0x00000026ff007e24 */ /* 0x000fe4000f8e00ff */
[----:B------:R-:W-:-:S03]  /*1490*/  IMAD.U32 R3, RZ, RZ, UR39 ;  /* 0x00000027ff037e24 */ /* 0x000fc6000f8e00ff */
[----:B------:R-:W-:Y:S01]  /*14a0*/  SHF.L.U32 R0, R0, 0x1f, RZ ;  /* 0x0000001f00007819 */ /* 0x000fe200000006ff */
[----:B---3--:R-:W-:-:S06]  /*14b0*/  ULEA UR4, UR5, UR4, 0x18 ;  /* 0x0000000405047291 */ /* 0x008fcc000f8ec03f */
[----:B------:R-:W-:-:S05]  /*14c0*/  MOV R6, UR4 ;  /* 0x0000000400067c02 */ /* 0x000fca0008000f00 */
[----:B------:R-:W-:-:S04]  /*14d0*/  IMAD R3, R3, 0x8, R6 ;  /* 0x0000000803037824 */ /* 0x000fc800078e0206 */
[----:B------:R3:W4:Y:S01]  /*14e0*/  SYNCS.PHASECHK.TRANS64.TRYWAIT P1, [R3+URZ], R0 ;  /* 0x00000000030075a7 */ /* 0x000722000802017f */
[----:B------:R-:W-:Y:S05]  /*14f0*/  @!P0 BRA `(.L_x_19) ;  /* 0x0000000000048947 */ /* 0x000fea0003800000 */
[----:B------:R-:W-:Y:S01]  /*1500*/  BPT.TRAP 0x1 ;  /* 0x000000040000795c */ /* 0x000fe20000300000 */
.L_x_19:
[----:B----4-:R-:W-:Y:S05]  /*1510*/  @P1 BRA `(.L_x_20) ;  /* 0x0000000000081947 */ /* 0x010fea0003800000 */
[----:B------:R-:W4:Y:S02]  /*1520*/  SYNCS.PHASECHK.TRANS64.TRYWAIT P1, [R3+URZ], R0 ;  /* 0x00000000030075a7 */ /* 0x000f24000802017f */
[----:B----4-:R-:W-:Y:S05]  /*1530*/  @!P1 BRA `(.L_x_21) ;  /* 0x000000ac00949947 */ /* 0x010fea0003800000 */
.L_x_20:
[----:B------:R-:W-:-:S04]  /*1540*/  UISETP.LT.AND UP0, UPT, UR40, 0x1, UPT ;  /* 0x000000012800788c */ /* 0x000fc8000bf01270 */
[----:B------:R-:W-:-:S06]  /*1550*/  USEL UR4, UR40, 0x1, UP0 ;  /* 0x0000000128047887 */ /* 0x000fcc0008000000 */
[----:B---34-:R-:W-:Y:S01]  /*1560*/  IMAD.U32 R0, RZ, RZ, UR4 ;  /* 0x00000004ff007e24 */ /* 0x018fe2000f8e00ff */
[----:B------:R-:W-:Y:S05]  /*1570*/  WARPSYNC.ALL ;  /* 0x0000000000007948 */ /* 0x000fea0003800000 */
[----:B------:R-:W-:-:S04]  /*1580*/  IADD3 R0, -R0, UR40, RZ ;  /* 0x0000002800007c10 */ /* 0x000fc8000fffe1ff */
[----:B------:R-:W-:Y:S02]  /*1590*/  ISETP.GE.AND P1, PT, R0, 0x1, PT ;  /* 0x000000010000780c */ /* 0x000fe40003f26270 */
[----:B------:R-:W-:Y:S01]  /*15a0*/  R2UR UR4, R6 ;  /* 0x00000000060472ca */ /* 0x000fe200000e0000 */
[----:B------:R-:W-:Y:S01]  /*15b0*/  WARPGROUP.ARRIVE ;  /* 0x00000000000079c5 */ /* 0x000fe20000000000 */
[----:B------:R-:W-:Y:S01]  /*15c0*/  UMOV UR9, 0x80000020 ;  /* 0x8000002000097882 */ /* 0x000fe20000000000 */
[----:B------:R-:W-:-:S10]  /*15d0*/  UMOV UR11, 0x80000020 ;  /* 0x80000020000b7882 */ /* 0x000fd40000000000 */
[----:B------:R-:W-:-:S04]  /*15e0*/  UIADD3 UR4, UR4, 0x14100, URZ ;  /* 0x0001410004047890 */ /* 0x000fc8000fffe03f */
[----:B------:R-:W-:-:S04]  /*15f0*/  USHF.R.U32.HI UR4, URZ, 0x4, UR4 ;  /* 0x000000043f047899 */ /* 0x000fc80008011604 */
[----:B------:R-:W-:Y:S02]  /*1600*/  ULOP3.LUT UR5, UR4, 0x3fff, URZ, 0xc0, !UPT ;  /* 0x00003fff04057892 */ /* 0x000fe4000f8ec03f */
[----:B------:R-:W-:Y:S02]  /*1610*/  ULOP3.LUT UR4, UR41, 0x10000, URZ, 0xfc, !UPT ;  /* 0x0001000029047892 */ /* 0x000fe4000f8efc3f */
[----:B------:R-:W-:Y:S02]  /*1620*/  ULOP3.LUT UR5, UR5, 0x10000, URZ, 0xfc, !UPT ;  /* 0x0001000005057892 */ /* 0x000fe4000f8efc3f */
[----:B------:R-:W-:Y:S02]  /*1630*/  ULEA UR6, UR39, UR4, 0xa ;  /* 0x0000000427067291 */ /* 0x000fe4000f8e503f */
[----:B------:R-:W-:-:S05]  /*1640*/  ULEA UR7, UR39, UR5, 0x9 ;  /* 0x0000000527077291 */ /* 0x000fca000f8e483f */
[----:B------:R-:W-:Y:S02]  /*1650*/  UMOV UR8, UR6 ;  /* 0x0000000600087c82 */ /* 0x000fe40008000000 */
[----:B------:R-:W-:Y:S02]  /*1660*/  UMOV UR10, UR7 ;  /* 0x00000007000a7c82 */ /* 0x000fe40008000000 */
[----:B------:R-:W-:Y:S01]  /*1670*/  HGMMA.64x128x16.F32.BF16 R88, gdesc[UR8], RZ, !UPT, gsb0 ;  /* 0x01e00000085879f0 */ /* 0x000fe2000c0018ff */
[----:B------:R-:W-:Y:S01]  /*1680*/  UIADD3 UR8, UR6, 0x200, URZ ;  /* 0x0000020006087890 */ /* 0x000fe2000fffe03f */
[----:B------:R-:W-:Y:S01]  /*1690*/  UMOV UR9, 0x80000020 ;  /* 0x8000002000097882 */ /* 0x000fe20000000000 */
[----:B------:R-:W-:Y:S02]  /*16a0*/  WARPGROUP.DEPBAR.LE gsb0, 0x0 ;  /* 0x00008000000079c5 */ /* 0x000fe40000010000 */
[----:B------:R-:W-:-:S07]  /*16b0*/  WARPGROUP.ARRIVE ;  /* 0x00000000000079c5 */ /* 0x000fce0000000000 */
[----:B------:R-:W-:Y:S01]  /*16c0*/  HGMMA.64x128x16.F32.BF16 R24, gdesc[UR8], RZ, !UPT, gsb0 ;  /* 0x01e00000081879f0 */ /* 0x000fe2000c0018ff */
[----:B------:R-:W-:Y:S02]  /*16d0*/  UIADD3 UR8, UR6, 0x2, URZ ;  /* 0x0000000206087890 */ /* 0x000fe4000fffe03f */
[----:B------:R-:W-:Y:S01]  /*16e0*/  UIADD3 UR10, UR7, 0x2, URZ ;  /* 0x00000002070a7890 */ /* 0x000fe2000fffe03f */
[----:B------:R-:W-:Y:S01]  /*16f0*/  UMOV UR9, 0x80000020 ;  /* 0x8000002000097882 */ /* 0x000fe20000000000 */
[----:B------:R-:W-:Y:S01]  /*1700*/  UMOV UR11, 0x80000020 ;  /* 0x80000020000b7882 */ /* 0x000fe20000000000 */
[----:B------:R-:W-:Y:S02]  /*1710*/  WARPGROUP.DEPBAR.LE gsb0, 0x0 ;  /* 0x00008000000079c5 */ /* 0x000fe40000010000 */
[----:B------:R-:W-:-:S06]  /*1720*/  WARPGROUP.ARRIVE ;  /* 0x00000000000079c5 */ /* 0x000fcc0000000000 */
[----:B------:R-:W-:Y:S01]  /*1730*/  HGMMA.64x128x16.F32.BF16 R88, gdesc[UR8], R88, gsb0 ;  /* 0x01e00000085879f0 */ /* 0x000fe20008001858 */
[----:B------:R-:W-:Y:S01]  /*1740*/  UIADD3 UR8, UR6, 0x202, URZ ;  /* 0x0000020206087890 */ /* 0x000fe2000fffe03f */
[----:B------:R-:W-:Y:S01]  /*1750*/  UMOV UR9, 0x80000020 ;  /* 0x8000002000097882 */ /* 0x000fe20000000000 */
[----:B------:R-:W-:Y:S02]  /*1760*/  WARPGROUP.DEPBAR.LE gsb0, 0x0 ;  /* 0x00008000000079c5 */ /* 0x000fe40000010000 */
[----:B------:R-:W-:-:S07]  /*1770*/  WARPGROUP.ARRIVE ;  /* 0x00000000000079c5 */ /* 0x000fce0000000000 */
[----:B------:R-:W-:Y:S03]  /*1780*/  HGMMA.64x128x16.F32.BF16 R24, gdesc[UR8], R24, gsb0 ;  /* 0x01e00000081879f0 */ /* 0x000fe60008001818 */
[----:B------:R-:W-:Y:S02]  /*1790*/  WARPGROUP.DEPBAR.LE gsb0, 0x0 ;  /* 0x00008000000079c5 */ /* 0x000fe40000010000 */
[----:B------:R-:W-:Y:S05]  /*17a0*/  @!P1 BRA `(.L_x_22) ;  /* 0x0000000400149947 */ /* 0x000fea0003800000 */
[----:B------:R-:W-:Y:S02]  /*17b0*/  UIADD3 UR6, UR39, 0x1, URZ ;  /* 0x0000000127067890 */ /* 0x000fe4000fffe03f */
[----:B------:R-:W-:Y:S02]  /*17c0*/  IMAD.U32 R3, RZ, RZ, UR39 ;  /* 0x00000027ff037e24 */ /* 0x000fe4000f8e00ff */
[----:B------:R-:W-:-:S04]  /*17d0*/  UISETP.NE.AND UP0, UPT, UR6, 0x5, UPT ;  /* 0x000000050600788c */ /* 0x000fc8000bf05270 */
[----:B------:R-:W-:Y:S02]  /*17e0*/  USEL UR7, URZ, 0x1, UP0 ;  /* 0x000000013f077887 */ /* 0x000fe40008000000 */
[----:B------:R-:W-:Y:S02]  /*17f0*/  USEL UR6, UR6, URZ, UP0 ;  /* 0x0000003f06067287 */ /* 0x000fe40008000000 */
[----:B------:R-:W-:-:S06]  /*1800*/  ULOP3.LUT UR7, UR38, UR7, URZ, 0x3c, !UPT ;  /* 0x0000000726077292 */ /* 0x000fcc000f8e3c3f */
[----:B------:R-:W-:-:S07]  /*1810*/  IMAD.U32 R7, RZ, RZ, UR7 ;  /* 0x00000007ff077e24 */ /* 0x000fce000f8e00ff */
.L_x_29:
[----:B------:R-:W-:Y:S05]  /*1820*/  @!P0 BRA `(.L_x_23) ;  /* 0x0000000000048947 */ /* 0x000fea0003800000 */
[----:B------:R-:W-:Y:S01]  /*1830*/  BPT.TRAP 0x1 ;  /* 0x000000040000795c */ /* 0x000fe20000300000 */
.L_x_23:
[----:B------:R-:W3:Y:S01]  /*1840*/  S2UR UR8, SR_CgaCtaId ;  /* 0x00000000000879c3 */ /* 0x000ee20000008800 */
[----:B------:R-:W-:Y:S01]  /*1850*/  UMOV UR7, 0x400 ;  /* 0x0000040000077882 */ /* 0x000fe20000000000 */
[----:B01----:R-:W-:Y:S01]  /*1860*/  IMAD.U32 R5, RZ, RZ, UR6 ;  /* 0x00000006ff057e24 */ /* 0x003fe2000f8e00ff */
[----:B------:R-:W-:Y:S01]  /*1870*/  SHF.L.U32 R4, R7, 0x1f, RZ ;  /* 0x0000001f07047819 */ /* 0x000fe200000006ff */
[----:B---3--:R-:W-:-:S06]  /*1880*/  ULEA UR7, UR8, UR7, 0x18 ;  /* 0x0000000708077291 */ /* 0x008fcc000f8ec03f */
[----:B------:R-:W-:-:S04]  /*1890*/  IMAD.U32 R6, RZ, RZ, UR7 ;  /* 0x00000007ff067e24 */ /* 0x000fc8000f8e00ff */
[----:B------:R-:W-:-:S04]  /*18a0*/  IMAD R5, R5, 0x8, R6 ;  /* 0x0000000805057824 */ /* 0x000fc800078e0206 */
[----:B------:R0:W1:Y:S01]  /*18b0*/  SYNCS.PHASECHK.TRANS64.TRYWAIT P1, [R5+URZ], R4 ;  /* 0x00000004050075a7 */ /* 0x000062000802017f */
[----:B------:R-:W-:Y:S05]  /*18c0*/  @!P0 BRA `(.L_x_24) ;  /* 0x0000000000048947 */ /* 0x000fea0003800000 */
[----:B------:R-:W-:Y:S01]  /*18d0*/  BPT.TRAP 0x1 ;  /* 0x000000040000795c */ /* 0x000fe20000300000 */
.L_x_24:
[----:B-1----:R-:W-:Y:S05]  /*18e0*/  @P1 BRA `(.L_x_25) ;  /* 0x0000000000081947 */ /* 0x002fea0003800000 */
[----:B------:R-:W1:Y:S02]  /*18f0*/  SYNCS.PHASECHK.TRANS64.TRYWAIT P1, [R5+URZ], R4 ;  /* 0x00000004050075a7 */ /* 0x000e64000802017f */
[----:B-1----:R-:W-:Y:S05]  /*1900*/  @!P1 BRA `(.L_x_26) ;  /* 0x000000a800b49947 */ /* 0x002fea0003800000 */
.L_x_25:
[----:B------:R-:W-:Y:S01]  /*1910*/  ULEA UR7, UR6, UR4, 0xa ;  /* 0x0000000406077291 */ /* 0x000fe2000f8e503f */
[----:B------:R-:W-:Y:S01]  /*1920*/  WARPGROUP.ARRIVE ;  /* 0x00000000000079c5 */ /* 0x000fe20000000000 */
[----:B------:R-:W-:Y:S01]  /*1930*/  ULEA UR12, UR6, UR5, 0x9 ;  /* 0x00000005060c7291 */ /* 0x000fe2000f8e483f */
[----:B------:R-:W-:Y:S01]  /*1940*/  UMOV UR9, 0x80000020 ;  /* 0x8000002000097882 */ /* 0x000fe20000000000 */
[----:B------:R-:W-:-:S03]  /*1950*/  UMOV UR11, 0x80000020 ;  /* 0x80000020000b7882 */ /* 0x000fc60000000000 */
[----:B------:R-:W-:Y:S02]  /*1960*/  UMOV UR8, UR7 ;  /* 0x0000000700087c82 */ /* 0x000fe40008000000 */
[----:B------:R-:W-:Y:S02]  /*1970*/  UMOV UR10, UR12 ;  /* 0x0000000c000a7c82 */ /* 0x000fe40008000000 */
[----:B------:R-:W-:Y:S01]  /*1980*/  HGMMA.64x128x16.F32.BF16 R88, gdesc[UR8], R88, gsb0 ;  /* 0x01e00000085879f0 */ /* 0x000fe20008001858 */
[----:B------:R-:W-:Y:S01]  /*1990*/  UIADD3 UR8, UR7, 0x200, URZ ;  /* 0x0000020007087890 */ /* 0x000fe2000fffe03f */
[----:B------:R-:W-:Y:S01]  /*19a0*/  UMOV UR9, 0x80000020 ;  /* 0x8000002000097882 */ /* 0x000fe20000000000 */
[----:B------:R-:W-:Y:S02]  /*19b0*/  WARPGROUP.DEPBAR.LE gsb0, 0x0 ;  /* 0x00008000000079c5 */ /* 0x000fe40000010000 */
[----:B------:R-:W-:-:S07]  /*19c0*/  WARPGROUP.ARRIVE ;  /* 0x00000000000079c5 */ /* 0x000fce0000000000 */
[----:B------:R-:W-:Y:S01]  /*19d0*/  HGMMA.64x128x16.F32.BF16 R24, gdesc[UR8], R24, gsb0 ;  /* 0x01e00000081879f0 */ /* 0x000fe20008001818 */
        /* <DEDUP_REMOVED lines=14> */
[----:B------:R-:W-:Y:S01]  /*1ac0*/  BPT.TRAP 0x1 ;  /* 0x000000040000795c */ /* 0x000fe20000300000 */
.L_x_27:
[----:B------:R-:W-:-:S13]  /*1ad0*/  ISETP.NE.AND P1, PT, R22, RZ, PT ;  /* 0x000000ff1600720c */ /* 0x000fda0003f25270 */
[----:B01----:R-:W-:-:S04]  /*1ae0*/  @P1 IMAD R4, R3, 0x8, R6 ;  /* 0x0000000803041824 */ /* 0x003fc800078e0206 */
[----:B------:R-:W-:-:S05]  /*1af0*/  @P1 VIADD R5, R4, 0x28 ;  /* 0x0000002804051836 */ /* 0x000fca0000000000 */
[----:B------:R-:W-:-:S04]  /*1b00*/  @P1 PRMT R5, R152, 0x654, R5 ;  /* 0x0000065498051816 */ /* 0x000fc80000000005 */
[----:B------:R0:W-:Y:S01]  /*1b10*/  @P1 SYNCS.ARRIVE.TRANS64.RED.A1T0 RZ, [R5+URZ], RZ ;  /* 0x000000ff05ff19a7 */ /* 0x0001e2000810043f */
[----:B------:R-:W-:-:S13]  /*1b20*/  ISETP.GT.U32.AND P1, PT, R19, 0x1, PT ;  /* 0x000000011300780c */ /* 0x000fda0003f24070 */
[----:B0-----:R-:W-:Y:S05]  /*1b30*/  @P1 BRA `(.L_x_28) ;  /* 0x0000000000041947 */ /* 0x001fea0003800000 */
[----:B------:R-:W-:Y:S01]  /*1b40*/  BPT.TRAP 0x1 ;  /* 0x000000040000795c */ /* 0x000fe20000300000 */
.L_x_28:
[----:B------:R-:W-:Y:S01]  /*1b50*/  UIADD3 UR6, UR6, 0x1, URZ ;  /* 0x0000000106067890 */ /* 0x000fe2000fffe03f */
[C---:B------:R-:W-:Y:S01]  /*1b60*/  ISETP.GT.AND P2, PT, R0.reuse, 0x1, PT ;  /* 0x000000010000780c */ /* 0x040fe20003f44270 */
[----:B------:R-:W-:Y:S02]  /*1b70*/  VIADD R3, R3, 0x1 ;  /* 0x0000000103037836 */ /* 0x000fe40000000000 */
[----:B------:R-:W-:Y:S01]  /*1b80*/  UISETP.NE.AND UP0, UPT, UR6, 0x5, UPT ;  /* 0x000000050600788c */ /* 0x000fe2000bf05270 */
[----:B------:R-:W-:Y:S02]  /*1b90*/  VIADD R0, R0, 0xffffffff ;  /* 0xffffffff00007836 */ /* 0x000fe40000000000 */
[C---:B------:R-:W-:Y:S01]  /*1ba0*/  ISETP.NE.AND P1, PT, R3.reuse, 0x5, PT ;  /* 0x000000050300780c */ /* 0x040fe20003f25270 */
[----:B------:R-:W-:Y:S02]  /*1bb0*/  USEL UR7, URZ, 0x1, UP0 ;  /* 0x000000013f077887 */ /* 0x000fe40008000000 */
[----:B------:R-:W-:Y:S01]  /*1bc0*/  USEL UR6, UR6, URZ, UP0 ;  /* 0x0000003f06067287 */ /* 0x000fe20008000000 */
[----:B------:R-:W-:-:S03]  /*1bd0*/  SEL R3, R3, RZ, P1 ;  /* 0x000000ff03037207 */ /* 0x000fc60000800000 */
[----:B------:R-:W-:Y:S01]  /*1be0*/  LOP3.LUT R7, R7, UR7, RZ, 0x3c, !PT ;  /* 0x0000000707077c12 */ /* 0x000fe2000f8e3cff */
[----:B------:R-:W-:Y:S07]  /*1bf0*/  @P2 BRA `(.L_x_29) ;  /* 0xfffffffc00082947 */ /* 0x000fee000383ffff */
.L_x_22:
[----:B------:R-:W3:Y:S02]  /*1c00*/  LDC R0, c[0x0][0x28c] ;  /* 0x0000a300ff007b82 */ /* 0x000ee40000000800 */
[----:B---3--:R-:W-:-:S13]  /*1c10*/  ISETP.GE.AND P1, PT, R0, 0x1, PT ;  /* 0x000000010000780c */ /* 0x008fda0003f26270 */
[----:B------:R-:W-:Y:S05]  /*1c20*/  @!P1 BRA `(.L_x_30) ;  /* 0x0000000000509947 */ /* 0x000fea0003800000 */
[----:B------:R-:W-:Y:S05]  /*1c30*/  @!P0 BRA `(.L_x_31) ;  /* 0x0000000000048947 */ /* 0x000fea0003800000 */
[----:B------:R-:W-:Y:S01]  /*1c40*/  BPT.TRAP 0x1 ;  /* 0x000000040000795c */ /* 0x000fe20000300000 */
.L_x_31:
[----:B------:R-:W-:Y:S01]  /*1c50*/  ISETP.NE.AND P0, PT, R22, RZ, PT ;  /* 0x000000ff1600720c */ /* 0x000fe20003f05270 */
[----:B------:R-:W-:Y:S01]  /*1c60*/  BSSY B0, `(.L_x_32) ;  /* 0x000000e000007945 */ /* 0x000fe20003800000 */
[----:B------:R-:W-:-:S11]  /*1c70*/  ISETP.GT.U32.AND P1, PT, R19, 0x1, PT ;  /* 0x000000011300780c */ /* 0x000fd60003f24070 */
[----:B------:R-:W-:Y:S05]  /*1c80*/  @!P0 BRA `(.L_x_33) ;  /* 0x00000000002c8947 */ /* 0x000fea0003800000 */
[----:B------:R-:W-:-:S04]  /*1c90*/  UISETP.LT.AND UP0, UPT, UR40, 0x1, UPT ;  /* 0x000000012800788c */ /* 0x000fc8000bf01270 */
[----:B------:R-:W-:-:S04]  /*1ca0*/  USEL UR6, UR40, 0x1, UP0 ;  /* 0x0000000128067887 */ /* 0x000fc80008000000 */
[----:B------:R-:W-:-:S04]  /*1cb0*/  UIADD3 UR6, UR39, UR40, -UR6 ;  /* 0x0000002827067290 */ /* 0x000fc8000fffe806 */
[----:B------:R-:W-:-:S04]  /*1cc0*/  UIMAD.WIDE.U32 UR4, UR6, -0x33333333, URZ ;  /* 0xcccccccd060478a5 */ /* 0x000fc8000f8e003f */
[----:B------:R-:W-:-:S04]  /*1cd0*/  USHF.R.U32.HI UR4, URZ, 0x2, UR5 ;  /* 0x000000023f047899 */ /* 0x000fc80008011605 */
[----:B------:R-:W-:-:S06]  /*1ce0*/  UIMAD UR6, UR4, -0x5, UR6 ;  /* 0xfffffffb040678a4 */ /* 0x000fcc000f8e0206 */
[----:B------:R-:W-:-:S05]  /*1cf0*/  IMAD.U32 R3, RZ, RZ, UR6 ;  /* 0x00000006ff037e24 */ /* 0x000fca000f8e00ff */
[----:B------:R-:W-:-:S05]  /*1d00*/  LEA R0, R3, R6, 0x3 ;  /* 0x0000000603007211 */ /* 0x000fca00078e18ff */
[----:B------:R-:W-:-:S05]  /*1d10*/  VIADD R3, R0, 0x28 ;  /* 0x0000002800037836 */ /* 0x000fca0000000000 */
[----:B------:R-:W-:-:S04]  /*1d20*/  PRMT R3, R152, 0x654, R3 ;  /* 0x0000065498037816 */ /* 0x000fc80000000003 */
[----:B------:R3:W-:Y:S03]  /*1d30*/  SYNCS.ARRIVE.TRANS64.RED.A1T0 RZ, [R3+URZ], RZ ;  /* 0x000000ff03ff79a7 */ /* 0x0007e6000810043f */
.L_x_33:
[----:B------:R-:W-:Y:S05]  /*1d40*/  BSYNC B0 ;  /* 0x0000000000007941 */ /* 0x000fea0003800000 */
.L_x_32:
[----:B------:R-:W-:Y:S05]  /*1d50*/  @P1 BRA `(.L_x_30) ;  /* 0x0000000000041947 */ /* 0x000fea0003800000 */
[----:B------:R-:W-:Y:S01]  /*1d60*/  BPT.TRAP 0x1 ;  /* 0x000000040000795c */ /* 0x000fe20000300000 */
.L_x_30:
[----:B------:R-:W4:Y:S01]  /*1d70*/  LDC R6, c[0x0][0x288] ;  /* 0x0000a200ff067b82 */ /* 0x000f220000000800 */
[--C-:B------:R-:W-:Y:S01]  /*1d80*/  SHF.R.U32.HI R0, RZ, 0x2, R18.reuse ;  /* 0x00000002ff007819 */ /* 0x100fe20000011612 */
[----:B------:R-:W-:Y:S01]  /*1d90*/  IMAD.SHL.U32 R13, R154, 0x80, RZ ;  /* 0x000000809a0d7824 */ /* 0x000fe200078e00ff */
[----:B01----:R-:W-:Y:S01]  /*1da0*/  SHF.R.U32.HI R5, RZ, 0x7, R18 ;  /* 0x00000007ff057819 */ /* 0x003fe20000011612 */
[----:B------:R-:W-:Y:S01]  /*1db0*/  UIADD3 UR39, UR40, UR39, URZ ;  /* 0x0000002728277290 */ /* 0x000fe2000fffe03f */
[----:B------:R-:W-:Y:S01]  /*1dc0*/  LOP3.LUT R4, R18, 0x60, RZ, 0xc0, !PT ;  /* 0x0000006012047812 */ /* 0x000fe200078ec0ff */
[----:B------:R-:W-:Y:S01]  /*1dd0*/  ULDC UR7, c[0x0][0x284] ;  /* 0x0000a10000077ab9 */ /* 0x000fe20000000800 */
[----:B---3--:R-:W-:Y:S01]  /*1de0*/  LOP3.LUT R3, R0, 0x7, RZ, 0xc0, !PT ;  /* 0x0000000700037812 */ /* 0x008fe200078ec0ff */
[----:B------:R-:W-:Y:S01]  /*1df0*/  UISETP.GT.U32.AND UP0, UPT, UR39, 0x4, UPT ;  /* 0x000000042700788c */ /* 0x000fe2000bf04070 */
[----:B------:R-:W-:Y:S01]  /*1e00*/  LOP3.LUT R0, R5, 0x1, RZ, 0xc0, !PT ;  /* 0x0000000105007812 */ /* 0x000fe200078ec0ff */
[----:B------:R-:W-:Y:S01]  /*1e10*/  UISETP.GE.U32.AND UP1, UPT, UR40, 0x5, UPT ;  /* 0x000000052800788c */ /* 0x000fe2000bf26070 */
[----:B------:R-:W-:Y:S01]  /*1e20*/  SHF.R.U32.HI R10, RZ, 0x1, R4 ;  /* 0x00000001ff0a7819 */ /* 0x000fe20000011604 */
[----:B------:R-:W-:Y:S01]  /*1e30*/  UISETP.LT.U32.AND UP0, UPT, UR40, 0x5, UP0 ;  /* 0x000000052800788c */ /* 0x000fe20008701070 */
[----:B------:R-:W-:Y:S01]  /*1e40*/  LOP3.LUT R4, R18, 0x3, RZ, 0xc0, !PT ;  /* 0x0000000312047812 */ /* 0x000fe200078ec0ff */
[----:B------:R-:W-:Y:S01]  /*1e50*/  IMAD.SHL.U32 R8, R0, 0x40, RZ ;  /* 0x0000004000087824 */ /* 0x000fe200078e00ff */
[----:B------:R-:W-:Y:S01]  /*1e60*/  IADD3 R5, RZ, -R10, -R3 ;  /* 0x8000000aff057210 */ /* 0x000fe20007ffe803 */
[----:B------:R-:W-:Y:S01]  /*1e70*/  ULDC.64 UR8, c[0x0][0x5d0] ;  /* 0x0001740000087ab9 */ /* 0x000fe20000000a00 */
[----:B------:R-:W-:Y:S01]  /*1e80*/  SHF.R.S32.HI R21, RZ, 0x1f, R23 ;  /* 0x0000001fff157819 */ /* 0x000fe20000011417 */
[----:B------:R-:W-:Y:S01]  /*1e90*/  UIMAD.WIDE.U32 UR4, UR39, -0x33333333, URZ ;  /* 0xcccccccd270478a5 */ /* 0x000fe2000f8e003f */
[----:B--2---:R-:W-:Y:S01]  /*1ea0*/  LOP3.LUT R157, R8, 0x40, R3, 0xe2, !PT ;  /* 0x00000040089d7812 */ /* 0x004fe200078ee203 */
[----:B------:R-:W-:Y:S01]  /*1eb0*/  IMAD R3, R0, -0x40, R5 ;  /* 0xffffffc000037824 */ /* 0x000fe200078e0205 */
[----:B------:R-:W-:Y:S01]  /*1ec0*/  USEL UR6, URZ, 0x1, !UP0 ;  /* 0x000000013f067887 */ /* 0x000fe2000c000000 */
[----:B------:R-:W-:Y:S01]  /*1ed0*/  IMAD.SHL.U32 R0, R153, 0x100, RZ ;  /* 0x0000010099007824 */ /* 0x000fe200078e00ff */
[----:B------:R-:W-:Y:S01]  /*1ee0*/  USHF.R.U32.HI UR4, URZ, 0x2, UR5 ;  /* 0x000000023f047899 */ /* 0x000fe20008011605 */
[----:B----4-:R-:W-:Y:S01]  /*1ef0*/  IMAD R12, R4, -0x2, R6 ;  /* 0xfffffffe040c7824 */ /* 0x010fe200078e0206 */
[----:B------:R-:W-:Y:S01]  /*1f00*/  ISETP.GE.AND P0, PT, R13, R6, PT ;  /* 0x000000060d00720c */ /* 0x000fe20003f06270 */
[----:B------:R-:W-:Y:S01]  /*1f10*/  IMAD.SHL.U32 R6, R18, 0x2, RZ ;  /* 0x0000000212067824 */ /* 0x000fe200078e00ff */
[----:B------:R-:W-:Y:S01]  /*1f20*/  ULOP3.LUT UR38, UR38, UR6, URZ, 0x3c, !UPT ;  /* 0x0000000626267292 */ /* 0x000fe2000f8e3c3f */
[----:B------:R-:W-:Y:S01]  /*1f30*/  IMAD R4, R21, UR8, RZ ;  /* 0x0000000815047c24 */ /* 0x000fe2000f8e02ff */
[C---:B------:R-:W-:Y:S01]  /*1f40*/  ISETP.GE.OR P0, PT, R0.reuse, UR7, P0 ;  /* 0x0000000700007c0c */ /* 0x040fe20008706670 */
[----:B------:R-:W-:Y:S01]  /*1f50*/  IMAD.WIDE R8, R153, 0x100, RZ ;  /* 0x0000010099087825 */ /* 0x000fe200078e02ff */
[----:B------:R-:W-:Y:S01]  /*1f60*/  LOP3.LUT R6, R13, 0x6, R6, 0xf8, !PT ;  /* 0x000000060d067812 */ /* 0x000fe200078ef806 */
[----:B------:R-:W-:Y:S01]  /*1f70*/  UIMAD UR39, UR4, -0x5, UR39 ;  /* 0xfffffffb042778a4 */ /* 0x000fe2000f8e0227 */
[----:B------:R-:W-:Y:S01]  /*1f80*/  IADD3 R3, -R0, UR7, R3 ;  /* 0x0000000700037c10 */ /* 0x000fe2000fffe103 */
[----:B------:R-:W-:Y:S01]  /*1f90*/  IMAD R11, R23, UR9, R4 ;  /* 0x00000009170b7c24 */ /* 0x000fe2000f8e0204 */
[----:B------:R-:W-:Y:S01]  /*1fa0*/  SHF.R.S32.HI R7, RZ, 0x1f, R6 ;  /* 0x0000001fff077819 */ /* 0x000fe20000011406 */
[----:B------:R-:W-:Y:S01]  /*1fb0*/  @UP1 ULOP3.LUT UR38, UR38, 0x1, UR4, 0x78, !UPT ;  /* 0x0000000126261892 */ /* 0x000fe2000f8e7804 */
[----:B------:R-:W-:Y:S01]  /*1fc0*/  LOP3.LUT R157, R8, R157, R10, 0xfe, !PT ;  /* 0x0000009d089d7212 */ /* 0x000fe200078efe0a */
[----:B------:R-:W-:-:S02]  /*1fd0*/  IMAD.IADD R0, R12, 0x1, -R13 ;  /* 0x000000010c007824 */ /* 0x000fc400078e0a0d */
[----:B------:R-:W-:-:S04]  /*1fe0*/  IMAD.WIDE.U32 R4, R23, UR8, R6 ;  /* 0x0000000817047c25 */ /* 0x000fc8000f8e0006 */
[----:B------:R-:W-:Y:S02]  /*1ff0*/  IMAD.IADD R11, R5, 0x1, R11 ;  /* 0x00000001050b7824 */ /* 0x000fe400078e020b */
[----:B------:R-:W-:Y:S02]  /*2000*/  IMAD.MOV.U32 R153, RZ, RZ, -0x1 ;  /* 0xffffffffff997424 */ /* 0x000fe400078e00ff */
[----:B------:R-:W-:Y:S01]  /*2010*/  IMAD.MOV.U32 R10, RZ, RZ, R4 ;  /* 0x000000ffff0a7224 */ /* 0x000fe200078e0004 */
[----:B------:R-:W-:Y:S06]  /*2020*/  @P0 BRA `(.L_x_34) ;  /* 0x0000008400680947 */ /* 0x000fec0003800000 */
[----:B------:R-:W0:Y:S01]  /*2030*/  LDC.64 R4, c[0x0][0x5c8] ;  /* 0x00017200ff047b82 */ /* 0x000e220000000a00 */
[----:B-----5:R-:W-:Y:S01]  /*2040*/  FSETP.NEU.AND P0, PT, R156, RZ, PT ;  /* 0x000000ff9c00720b */ /* 0x020fe20003f0d000 */
[----:B------:R-:W-:Y:S01]  /*2050*/  BSSY B0, `(.L_x_34) ;  /* 0x0000857000007945 */ /* 0x000fe20003800000 */
[----:B------:R-:W-:-:S04]  /*2060*/  ISETP.GT.AND P3, PT, R3, RZ, PT ;  /* 0x000000ff0300720c */ /* 0x000fc80003f64270 */
[----:B------:R-:W-:Y:S01]  /*2070*/  ISETP.GT.AND P1, PT, R0, RZ, P3 ;  /* 0x000000ff0000720c */ /* 0x000fe20001f24270 */
[-C--:B0-----:R-:W-:Y:S02]  /*2080*/  IMAD R12, R9, R4.reuse, RZ ;  /* 0x00000004090c7224 */ /* 0x081fe400078e02ff */
[----:B------:R-:W-:-:S04]  /*2090*/  IMAD.WIDE.U32 R168, R157, R4, R10 ;  /* 0x000000049da87225 */ /* 0x000fc800078e000a */
[----:B------:R-:W-:-:S04]  /*20a0*/  IMAD R11, R157, R5, R12 ;  /* 0x000000059d0b7224 */ /* 0x000fc800078e020c */
[----:B------:R-:W-:Y:S01]  /*20b0*/  IMAD.IADD R167, R169, 0x1, R11 ;  /* 0x00000001a9a77824 */ /* 0x000fe200078e020b */
[----:B------:R-:W-:Y:S06]  /*20c0*/  @!P0 BRA `(.L_x_35) ;  /* 0x0000006000088947 */ /* 0x000fec0003800000 */
[----:B------:R-:W0:Y:S01]  /*20d0*/  LDC.64 R12, c[0x0][0x5b8] ;  /* 0x00016e00ff0c7b82 */ /* 0x000e220000000a00 */
[----:B------:R-:W-:-:S07]  /*20e0*/  ULDC.64 UR4, c[0x0][0x5c0] ;  /* 0x0001700000047ab9 */ /* 0x000fce0000000a00 */
[----:B------:R-:W1:Y:S08]  /*20f0*/  LDC.64 R14, c[0x0][0x5b0] ;  /* 0x00016c00ff0e7b82 */ /* 0x000e700000000a00 */
[----:B------:R-:W2:Y:S01]  /*2100*/  LDC.64 R10, c[0x0][0x5a8] ;  /* 0x00016a00ff0a7b82 */ /* 0x000ea20000000a00 */
[----:B0-----:R-:W-:-:S04]  /*2110*/  IMAD R20, R21, R12, RZ ;  /* 0x0000000c15147224 */ /* 0x001fc800078e02ff */
[C---:B------:R-:W-:Y:S02]  /*2120*/  IMAD R13, R23.reuse, R13, R20 ;  /* 0x0000000d170d7224 */ /* 0x040fe400078e0214 */
[----:B------:R-:W-:-:S04]  /*2130*/  IMAD.WIDE.U32 R20, R23, R12, R6 ;  /* 0x0000000c17147225 */ /* 0x000fc800078e0006 */
[----:B-1----:R-:W-:Y:S01]  /*2140*/  IMAD R154, R9, R14, RZ ;  /* 0x0000000e099a7224 */ /* 0x002fe200078e02ff */
[----:B------:R-:W-:Y:S01]  /*2150*/  MOV R158, R20 ;  /* 0x00000014009e7202 */ /* 0x000fe20000000f00 */
[----:B------:R-:W-:Y:S02]  /*2160*/  IMAD.IADD R159, R21, 0x1, R13 ;  /* 0x00000001159f7824 */ /* 0x000fe400078e020d */
[C---:B------:R-:W-:Y:S02]  /*2170*/  IMAD R169, R157.reuse, R15, R154 ;  /* 0x0000000f9da97224 */ /* 0x040fe400078e029a */
[----:B------:R-:W-:-:S04]  /*2180*/  IMAD.WIDE.U32 R160, R157, R14, R158 ;  /* 0x0000000e9da07225 */ /* 0x000fc800078e009e */
[----:B------:R-:W-:Y:S01]  /*2190*/  IMAD.IADD R154, R161, 0x1, R169 ;  /* 0x00000001a19a7824 */ /* 0x000fe200078e02a9 */
[----:B--2---:R-:W-:-:S04]  /*21a0*/  LEA R162, P0, R160, R10, 0x1 ;  /* 0x0000000aa0a27211 */ /* 0x004fc800078008ff */
[----:B------:R-:W-:-:S05]  /*21b0*/  LEA.HI.X R163, R160, R11, R154, 0x1, P0 ;  /* 0x0000000ba0a37211 */ /* 0x000fca00000f0c9a */
[----:B------:R-:W2:Y:S01]  /*21c0*/  @P1 LDG.E.LTC128B.U16 R154, desc[UR36][R162.64] ;  /* 0x00000024a29a1981 */ /* 0x000ea2000c1e1520 */
[----:B------:R-:W-:Y:S01]  /*21d0*/  IMAD.WIDE.U32 R164, R157, R14, R6 ;  /* 0x0000000e9da47225 */ /* 0x000fe200078e0006 */
[----:B------:R-:W-:Y:S01]  /*21e0*/  ISETP.GT.AND P2, PT, R0, 0x1, P3 ;  /* 0x000000010000780c */ /* 0x000fe20001f44270 */
[----:B------:R-:W-:Y:S01]  /*21f0*/  BSSY B1, `(.L_x_36) ;  /* 0x0000012000017945 */ /* 0x000fe20003800000 */
[----:B------:R-:W-:Y:S01]  /*2200*/  LEA R160, P0, R168, UR4, 0x1 ;  /* 0x00000004a8a07c11 */ /* 0x000fe2000f8008ff */
[----:B------:R-:W-:Y:S02]  /*2210*/  IMAD.IADD R165, R169, 0x1, R165 ;  /* 0x00000001a9a57824 */ /* 0x000fe400078e02a5 */
[----:B------:R-:W-:-:S04]  /*2220*/  IMAD.WIDE.U32 R164, R23, R12, R164 ;  /* 0x0000000c17a47225 */ /* 0x000fc800078e00a4 */
[----:B--2---:R-:W-:-:S04]  /*2230*/  IMAD.U32 R161, R154, 0x10000, RZ ;  /* 0x000100009aa17824 */ /* 0x004fc800078e00ff */
[----:B------:R-:W-:-:S04]  /*2240*/  FMUL R161, R161, R156 ;  /* 0x0000009ca1a17220 */ /* 0x000fc80000400000 */
[----:B------:R-:W-:Y:S01]  /*2250*/  FFMA R161, R88, R155, R161 ;  /* 0x0000009b58a17223 */ /* 0x000fe200000000a1 */
[----:B------:R-:W-:-:S04]  /*2260*/  IMAD.IADD R88, R13, 0x1, R165 ;  /* 0x000000010d587824 */ /* 0x000fc800078e02a5 */
[----:B------:R-:W-:Y:S02]  /*2270*/  F2FP.BF16.F32.PACK_AB R163, RZ, R161 ;  /* 0x000000a1ffa3723e */ /* 0x000fe400000010ff */
[----:B------:R-:W-:Y:S02]  /*2280*/  LEA.HI.X R161, R168, UR5, R167, 0x1, P0 ;  /* 0x00000005a8a17c11 */ /* 0x000fe400080f0ca7 */
[----:B------:R-:W-:Y:S02]  /*2290*/  PRMT R165, R163, 0x7610, R165 ;  /* 0x00007610a3a57816 */ /* 0x000fe400000000a5 */
[----:B------:R-:W-:-:S03]  /*22a0*/  LEA R162, P0, R164, R10, 0x1 ;  /* 0x0000000aa4a27211 */ /* 0x000fc600078008ff */
[----:B------:R0:W-:Y:S01]  /*22b0*/  @P1 STG.E.U16 desc[UR36][R160.64], R165 ;  /* 0x000000a5a0001986 */ /* 0x0001e2000c101524 */
[----:B------:R-:W-:Y:S01]  /*22c0*/  LEA.HI.X R163, R164, R11, R88, 0x1, P0 ;  /* 0x0000000ba4a37211 */ /* 0x000fe200000f0c58 */
[C---:B------:R-:W-:Y:S01]  /*22d0*/  IMAD.SHL.U32 R164, R14.reuse, 0x8, RZ ;  /* 0x000000080ea47824 */ /* 0x040fe200078e00ff */
[----:B0-----:R-:W-:Y:S01]  /*22e0*/  SHF.L.U64.HI R165, R14, 0x3, R15 ;  /* 0x000000030ea57819 */ /* 0x001fe2000001020f */
[----:B------:R-:W-:Y:S06]  /*22f0*/  @!P2 BRA `(.L_x_37) ;  /* 0x000000000004a947 */ /* 0x000fec0003800000 */
[----:B------:R0:W5:Y:S02]  /*2300*/  LDG.E.LTC128B.U16 R154, desc[UR36][R162.64+0x2] ;  /* 0x00000224a29a7981 */ /* 0x000164000c1e1520 */
.L_x_37:
[----:B------:R-:W-:Y:S05]  /*2310*/  BSYNC B1 ;  /* 0x0000000000017941 */ /* 0x000fea0003800000 */
.L_x_36:
[----:B-----5:R-:W-:Y:S01]  /*2320*/  IMAD.U32 R167, R154, 0x10000, RZ ;  /* 0x000100009aa77824 */ /* 0x020fe200078e00ff */
[----:B------:R-:W-:Y:S01]  /*2330*/  ISETP.GT.AND P0, PT, R3, 0x8, PT ;  /* 0x000000080300780c */ /* 0x000fe20003f04270 */
[----:B------:R-:W-:-:S04]  /*2340*/  IMAD.WIDE.U32 R172, R157, R14, R164 ;  /* 0x0000000e9dac7225 */ /* 0x000fc800078e00a4 */
[----:B------:R-:W-:Y:S01]  /*2350*/  FMUL R88, R167, R156 ;  /* 0x0000009ca7587220 */ /* 0x000fe20000400000 */
[----:B------:R-:W-:Y:S01]  /*2360*/  ISETP.GT.AND P1, PT, R0, RZ, P0 ;  /* 0x000000ff0000720c */ /* 0x000fe20000724270 */
[----:B------:R-:W-:Y:S01]  /*2370*/  IMAD.IADD R171, R169, 0x1, R173 ;  /* 0x00000001a9ab7824 */ /* 0x000fe200078e02ad */
[----:B------:R-:W-:Y:S01]  /*2380*/  IADD3 R167, P4, R20, R172, RZ ;  /* 0x000000ac14a77210 */ /* 0x000fe20007f9e0ff */
[----:B------:R-:W-:-:S04]  /*2390*/  FFMA R89, R89, R155, R88 ;  /* 0x0000009b59597223 */ /* 0x000fc80000000058 */
[----:B------:R-:W-:Y:S01]  /*23a0*/  IMAD.X R168, R171, 0x1, R159, P4 ;  /* 0x00000001aba87824 */ /* 0x000fe200020e069f */
[C---:B------:R-:W-:Y:S02]  /*23b0*/  LEA R88, P4, R167.reuse, R10, 0x1 ;  /* 0x0000000aa7587211 */ /* 0x040fe400078808ff */
[----:B------:R-:W-:Y:S02]  /*23c0*/  F2FP.BF16.F32.PACK_AB R169, RZ, R89 ;  /* 0x00000059ffa9723e */ /* 0x000fe400000010ff */
[--C-:B------:R-:W-:Y:S02]  /*23d0*/  LEA.HI.X R89, R167, R11, R168.reuse, 0x1, P4 ;  /* 0x0000000ba7597211 */ /* 0x100fe400020f0ca8 */
[----:B------:R-:W-:-:S05]  /*23e0*/  PRMT R168, R169, 0x7610, R168 ;  /* 0x00007610a9a87816 */ /* 0x000fca00000000a8 */
[----:B------:R1:W-:Y:S04]  /*23f0*/  @P2 STG.E.U16 desc[UR36][R160.64+0x2], R168 ;  /* 0x000002a8a0002986 */ /* 0x0003e8000c101524 */
[----:B------:R2:W3:Y:S01]  /*2400*/  @P1 LDG.E.LTC128B.U16 R154, desc[UR36][R88.64] ;  /* 0x00000024589a1981 */ /* 0x0004e2000c1e1520 */
[----:B------:R-:W-:Y:S01]  /*2410*/  IMAD.SHL.U32 R167, R4, 0x10, RZ ;  /* 0x0000001004a77824 */ /* 0x000fe200078e00ff */
[----:B------:R-:W-:Y:S01]  /*2420*/  IADD3 R172, P2, R6, R172, RZ ;  /* 0x000000ac06ac7210 */ /* 0x000fe20007f5e0ff */
[----:B------:R-:W-:Y:S03]  /*2430*/  BSSY B1, `(.L_x_38) ;  /* 0x0000011000017945 */ /* 0x000fe60003800000 */
[----:B------:R-:W-:Y:S01]  /*2440*/  IADD3 R170, P4, R167, R160, RZ ;  /* 0x000000a0a7aa7210 */ /* 0x000fe20007f9e0ff */
[----:B------:R-:W-:Y:S01]  /*2450*/  IMAD.X R173, R7, 0x1, R171, P2 ;  /* 0x0000000107ad7824 */ /* 0x000fe200010e06ab */
[----:B------:R-:W-:Y:S01]  /*2460*/  ISETP.GT.AND P2, PT, R0, 0x1, P0 ;  /* 0x000000010000780c */ /* 0x000fe20000744270 */
[----:B------:R-:W-:-:S05]  /*2470*/  IMAD.WIDE.U32 R172, R23, R12, R172 ;  /* 0x0000000c17ac7225 */ /* 0x000fca00078e00ac */
[----:B-1----:R-:W-:Y:S02]  /*2480*/  IADD3 R168, R13, R173, RZ ;  /* 0x000000ad0da87210 */ /* 0x002fe40007ffe0ff */
[----:B--2---:R-:W-:-:S04]  /*2490*/  LEA R88, P5, R172, R10, 0x1 ;  /* 0x0000000aac587211 */ /* 0x004fc800078a08ff */
[----:B------:R-:W-:Y:S01]  /*24a0*/  LEA.HI.X R89, R172, R11, R168, 0x1, P5 ;  /* 0x0000000bac597211 */ /* 0x000fe200028f0ca8 */
[----:B---3--:R-:W-:-:S04]  /*24b0*/  IMAD.U32 R169, R154, 0x10000, RZ ;  /* 0x000100009aa97824 */ /* 0x008fc800078e00ff */
[----:B------:R-:W-:-:S04]  /*24c0*/  FMUL R169, R169, R156 ;  /* 0x0000009ca9a97220 */ /* 0x000fc80000400000 */
[----:B------:R-:W-:Y:S01]  /*24d0*/  FFMA R90, R90, R155, R169 ;  /* 0x0000009b5a5a7223 */ /* 0x000fe200000000a9 */
[----:B------:R-:W-:-:S04]  /*24e0*/  SHF.L.U64.HI R169, R4, 0x4, R5 ;  /* 0x0000000404a97819 */ /* 0x000fc80000010205 */
[----:B------:R-:W-:Y:S01]  /*24f0*/  F2FP.BF16.F32.PACK_AB R90, RZ, R90 ;  /* 0x0000005aff5a723e */ /* 0x000fe200000010ff */
[----:B------:R-:W-:-:S05]  /*2500*/  IMAD.X R171, R169, 0x1, R161, P4 ;  /* 0x00000001a9ab7824 */ /* 0x000fca00020e06a1 */
[----:B------:R1:W-:Y:S01]  /*2510*/  @P1 STG.E.U16 desc[UR36][R170.64], R90 ;  /* 0x0000005aaa001986 */ /* 0x0003e2000c101524 */
[----:B------:R-:W-:Y:S05]  /*2520*/  @!P2 BRA `(.L_x_39) ;  /* 0x000000000004a947 */ /* 0x000fea0003800000 */
[----:B------:R2:W5:Y:S02]  /*2530*/  LDG.E.LTC128B.U16 R154, desc[UR36][R88.64+0x2] ;  /* 0x00000224589a7981 */ /* 0x000564000c1e1520 */
.L_x_39:
[----:B------:R-:W-:Y:S05]  /*2540*/  BSYNC B1 ;  /* 0x0000000000017941 */ /* 0x000fea0003800000 */
.L_x_38:
[----:B-----5:R-:W-:Y:S01]  /*2550*/  IMAD.U32 R173, R154, 0x10000, RZ ;  /* 0x000100009aad7824 */ /* 0x020fe200078e00ff */
[----:B------:R-:W-:Y:S01]  /*2560*/  ISETP.GT.AND P1, PT, R0, 0x8, P3 ;  /* 0x000000080000780c */ /* 0x000fe20001f24270 */
[----:B------:R-:W-:Y:S02]  /*2570*/  BSSY B1, `(.L_x_40) ;  /* 0x000000a000017945 */ /* 0x000fe40003800000 */
[----:B-1----:R-:W-:-:S04]  /*2580*/  FMUL R90, R173, R156 ;  /* 0x0000009cad5a7220 */ /* 0x002fc80000400000 */
[----:B------:R-:W-:Y:S01]  /*2590*/  FFMA R90, R91, R155, R90 ;  /* 0x0000009b5b5a7223 */ /* 0x000fe2000000005a */
[----:B------:R-:W-:-:S04]  /*25a0*/  @P2 IMAD.MOV.U32 R91, RZ, RZ, R171 ;  /* 0x000000ffff5b2224 */ /* 0x000fc800078e00ab */
[----:B------:R-:W-:-:S04]  /*25b0*/  F2FP.BF16.F32.PACK_AB R90, RZ, R90 ;  /* 0x0000005aff5a723e */ /* 0x000fc800000010ff */
[----:B------:R-:W-:Y:S01]  /*25c0*/  PRMT R168, R90, 0x7610, R168 ;  /* 0x000076105aa87816 */ /* 0x000fe200000000a8 */
[----:B------:R-:W-:-:S05]  /*25d0*/  @P2 IMAD.MOV.U32 R90, RZ, RZ, R170 ;  /* 0x000000ffff5a2224 */ /* 0x000fca00078e00aa */
[----:B------:R1:W-:Y:S01]  /*25e0*/  @P2 STG.E.U16 desc[UR36][R90.64+0x2], R168 ;  /* 0x000002a85a002986 */ /* 0x0003e2000c101524 */
[----:B------:R-:W-:Y:S05]  /*25f0*/  @!P1 BRA `(.L_x_41) ;  /* 0x0000000000049947 */ /* 0x000fea0003800000 */
[----:B------:R3:W5:Y:S02]  /*2600*/  LDG.E.LTC128B.U16 R154, desc[UR36][R162.64+0x10] ;  /* 0x00001024a29a7981 */ /* 0x000764000c1e1520 */
.L_x_41:
[----:B------:R-:W-:Y:S05]  /*2610*/  BSYNC B1 ;  /* 0x0000000000017941 */ /* 0x000fea0003800000 */
.L_x_40:
[----:B-1---5:R-:W-:Y:S01]  /*2620*/  IMAD.U32 R91, R154, 0x10000, RZ ;  /* 0x000100009a5b7824 */ /* 0x022fe200078e00ff */
[----:B------:R-:W-:Y:S01]  /*2630*/  ISETP.GT.AND P2, PT, R0, 0x9, P3 ;  /* 0x000000090000780c */ /* 0x000fe20001f44270 */
[----:B------:R-:W-:Y:S01]  /*2640*/  @P1 IMAD.MOV.U32 R90, RZ, RZ, R160 ;  /* 0x000000ffff5a1224 */ /* 0x000fe200078e00a0 */
[----:B------:R-:W-:Y:S01]  /*2650*/  BSSY B1, `(.L_x_42) ;  /* 0x0000009000017945 */ /* 0x000fe20003800000 */
[----:B------:R-:W-:-:S04]  /*2660*/  FMUL R91, R91, R156 ;  /* 0x0000009c5b5b7220 */ /* 0x000fc80000400000 */
[----:B------:R-:W-:-:S05]  /*2670*/  FFMA R91, R92, R155, R91 ;  /* 0x0000009b5c5b7223 */ /* 0x000fca000000005b */
[----:B------:R-:W-:-:S04]  /*2680*/  F2FP.BF16.F32.PACK_AB R91, RZ, R91 ;  /* 0x0000005bff5b723e */ /* 0x000fc800000010ff */
[----:B------:R-:W-:Y:S01]  /*2690*/  PRMT R92, R91, 0x7610, R92 ;  /* 0x000076105b5c7816 */ /* 0x000fe2000000005c */
[----:B------:R-:W-:-:S05]  /*26a0*/  @P1 IMAD.MOV.U32 R91, RZ, RZ, R161 ;  /* 0x000000ffff5b1224 */ /* 0x000fca00078e00a1 */
[----:B------:R1:W-:Y:S01]  /*26b0*/  @P1 STG.E.U16 desc[UR36][R90.64+0x10], R92 ;  /* 0x0000105c5a001986 */ /* 0x0003e2000c101524 */
[----:B------:R-:W-:Y:S05]  /*26c0*/  @!P2 BRA `(.L_x_43) ;  /* 0x000000000004a947 */ /* 0x000fea0003800000 */
[----:B------:R4:W5:Y:S02]  /*26d0*/  LDG.E.LTC128B.U16 R154, desc[UR36][R162.64+0x12] ;  /* 0x00001224a29a7981 */ /* 0x000964000c1e1520 */
.L_x_43:
[----:B------:R-:W-:Y:S05]  /*26e0*/  BSYNC B1 ;  /* 0x0000000000017941 */ /* 0x000fea0003800000 */
.L_x_42:
[----:B-1---5:R-:W-:Y:S01]  /*26f0*/  IMAD.U32 R91, R154, 0x10000, RZ ;  /* 0x000100009a5b7824 */ /* 0x022fe200078e00ff */
[----:B------:R-:W-:Y:S01]  /*2700*/  ISETP.GT.AND P1, PT, R0, 0x8, P0 ;  /* 0x000000080000780c */ /* 0x000fe20000724270 */
[----:B------:R-:W-:Y:S02]  /*2710*/  BSSY B1, `(.L_x_44) ;  /* 0x000000a000017945 */ /* 0x000fe40003800000 */
[----:B------:R-:W-:Y:S01]  /*2720*/  FMUL R90, R91, R156 ;  /* 0x0000009c5b5a7220 */ /* 0x000fe20000400000 */
[----:B------:R-:W-:-:S03]  /*2730*/  @P2 IMAD.MOV.U32 R91, RZ, RZ, R161 ;  /* 0x000000ffff5b2224 */ /* 0x000fc600078e00a1 */
[----:B------:R-:W-:-:S05]  /*2740*/  FFMA R90, R93, R155, R90 ;  /* 0x0000009b5d5a7223 */ /* 0x000fca000000005a */
[----:B------:R-:W-:-:S04]  /*2750*/  F2FP.BF16.F32.PACK_AB R90, RZ, R90 ;  /* 0x0000005aff5a723e */ /* 0x000fc800000010ff */
[----:B------:R-:W-:Y:S01]  /*2760*/  PRMT R92, R90, 0x7610, R92 ;  /* 0x000076105a5c7816 */ /* 0x000fe2000000005c */
[----:B------:R-:W-:-:S05]  /*2770*/  @P2 IMAD.MOV.U32 R90, RZ, RZ, R160 ;  /* 0x000000ffff5a2224 */ /* 0x000fca00078e00a0 */
[----:B------:R1:W-:Y:S01]  /*2780*/  @P2 STG.E.U16 desc[UR36][R90.64+0x12], R92 ;  /* 0x0000125c5a002986 */ /* 0x0003e2000c101524 */
[----:B------:R-:W-:Y:S05]  /*2790*/  @!P1 BRA `(.L_x_45) ;  /* 0x0000000000049947 */ /* 0x000fea0003800000 */
[----:B------:R0:W5:Y:S02]  /*27a0*/  LDG.E.LTC128B.U16 R154, desc[UR36][R88.64+0x10] ;  /* 0x00001024589a7981 */ /* 0x000164000c1e1520 */
.L_x_45:
[----:B------:R-:W-:Y:S05]  /*27b0*/  BSYNC B1 ;  /* 0x0000000000017941 */ /* 0x000fea0003800000 */
.L_x_44:
[----:B-1---5:R-:W-:Y:S01]  /*27c0*/  IMAD.U32 R91, R154, 0x10000, RZ ;  /* 0x000100009a5b7824 */ /* 0x022fe200078e00ff */
[----:B------:R-:W-:Y:S01]  /*27d0*/  @P1 MOV R90, R170 ;  /* 0x000000aa005a1202 */ /* 0x000fe20000000f00 */
[----:B------:R-:W-:Y:S01]  /*27e0*/  BSSY B1, `(.L_x_46) ;  /* 0x000000a000017945 */ /* 0x000fe20003800000 */
[----:B------:R-:W-:Y:S01]  /*27f0*/  ISETP.GT.AND P2, PT, R0, 0x9, P0 ;  /* 0x000000090000780c */ /* 0x000fe20000744270 */
        /* <DEDUP_REMOVED lines=8> */
.L_x_47:
[----:B------:R-:W-:Y:S05]  /*2880*/  BSYNC B1 ;  /* 0x0000000000017941 */ /* 0x000fea0003800000 */
.L_x_46:
        /* <DEDUP_REMOVED lines=12> */
.L_x_49:
[----:B------:R-:W-:Y:S05]  /*2950*/  BSYNC B1 ;  /* 0x0000000000017941 */ /* 0x000fea0003800000 */
.L_x_48:
        /* <DEDUP_REMOVED lines=12> */
.L_x_51:
[----:B------:R-:W-:Y:S05]  /*2a20*/  BSYNC B1 ;  /* 0x0000000000017941 */ /* 0x000fea0003800000 */
.L_x_50:
        /* <DEDUP_REMOVED lines=12> */
.L_x_53:
[----:B------:R-:W-:Y:S05]  /*2af0*/  BSYNC B1 ;  /* 0x0000000000017941 */ /* 0x000fea0003800000 */
.L_x_52:
        /* <DEDUP_REMOVED lines=12> */
.L_x_55:
[----:B------:R-:W-:Y:S05]  /*2bc0*/  BSYNC B1 ;  /* 0x0000000000017941 */ /* 0x000fea0003800000 */
.L_x_54:
        /* <DEDUP_REMOVED lines=12> */
.L_x_57:
[----:B------:R-:W-:Y:S05]  /*2c90*/  BSYNC B1 ;  /* 0x0000000000017941 */ /* 0x000fea0003800000 */
.L_x_56:
        /* <DEDUP_REMOVED lines=12> */
.L_x_59:
[----:B------:R-:W-:Y:S05]  /*2d60*/  BSYNC B1 ;  /* 0x0000000000017941 */ /* 0x000fea0003800000 */
.L_x_58:
        /* <DEDUP_REMOVED lines=12> */
.L_x_61:
[----:B------:R-:W-:Y:S05]  /*2e30*/  BSYNC B1 ;  /* 0x0000000000017941 */ /* 0x000fea0003800000 */
.L_x_60:
        /* <DEDUP_REMOVED lines=12> */
.L_x_63:
[----:B------:R-:W-:Y:S05]  /*2f00*/  BSYNC B1 ;  /* 0x0000000000017941 */ /* 0x000fea0003800000 */
.L_x_62:
        /* <DEDUP_REMOVED lines=12> */
.L_x_65:
[----:B------:R-:W-:Y:S05]  /*2fd0*/  BSYNC B1 ;  /* 0x0000000000017941 */ /* 0x000fea0003800000 */
.L_x_64:
        /* <DEDUP_REMOVED lines=12> */
.L_x_67:
[----:B------:R-:W-:Y:S05]  /*30a0*/  BSYNC B1 ;  /* 0x0000000000017941 */ /* 0x000fea0003800000 */
.L_x_66:
        /* <DEDUP_REMOVED lines=12> */
.L_x_69:
[----:B------:R-:W-:Y:S05]  /*3170*/  BSYNC B1 ;  /* 0x0000000000017941 */ /* 0x000fea0003800000 */
.L_x_68:
        /* <DEDUP_REMOVED lines=12> */
.L_x_71:
[----:B------:R-:W-:Y:S05]  /*3240*/  BSYNC B1 ;  /* 0x0000000000017941 */ /* 0x000fea0003800000 */
.L_x_70:
        /* <DEDUP_REMOVED lines=12> */
.L_x_73:
[----:B------:R-:W-:Y:S05]  /*3310*/  BSYNC B1 ;  /* 0x0000000000017941 */ /* 0x000fea0003800000 */
.L_x_72:
        /* <DEDUP_REMOVED lines=12> */
.L_x_75:
[----:B------:R-:W-:Y:S05]  /*33e0*/  BSYNC B1 ;  /* 0x0000000000017941 */ /* 0x000fea0003800000 */
.L_x_74:
        /* <DEDUP_REMOVED lines=12> */
.L_x_77:
[----:B------:R-:W-:Y:S05]  /*34b0*/  BSYNC B1 ;  /* 0x0000000000017941 */ /* 0x000fea0003800000 */
.L_x_76:
        /* <DEDUP_REMOVED lines=12> */
.L_x_79:
[----:B------:R-:W-:Y:S05]  /*3580*/  BSYNC B1 ;  /* 0x0000000000017941 */ /* 0x000fea0003800000 */
.L_x_78:
        /* <DEDUP_REMOVED lines=12> */
.L_x_81:
[----:B------:R-:W-:Y:S05]  /*3650*/  BSYNC B1 ;  /* 0x0000000000017941 */ /* 0x000fea0003800000 */
.L_x_80:
        /* <DEDUP_REMOVED lines=12> */
.L_x_83:
[----:B------:R-:W-:Y:S05]  /*3720*/  BSYNC B1 ;  /* 0x0000000000017941 */ /* 0x000fea0003800000 */
.L_x_82:
        /* <DEDUP_REMOVED lines=12> */
.L_x_85:
[----:B------:R-:W-:Y:S05]  /*37f0*/  BSYNC B1 ;  /* 0x0000000000017941 */ /* 0x000fea0003800000 */
.L_x_84:
        /* <DEDUP_REMOVED lines=12> */
.L_x_87:
[----:B------:R-:W-:Y:S05]  /*38c0*/  BSYNC B1 ;  /* 0x0000000000017941 */ /* 0x000fea0003800000 */
.L_x_86:
        /* <DEDUP_REMOVED lines=12> */
.L_x_89:
[----:B------:R-:W-:Y:S05]  /*3990*/  BSYNC B1 ;  /* 0x0000000000017941 */ /* 0x000fea0003800000 */
.L_x_88:
        /* <DEDUP_REMOVED lines=12> */
.L_x_91:
[----:B------:R-:W-:Y:S05]  /*3a60*/  BSYNC B1 ;  /* 0x0000000000017941 */ /* 0x000fea0003800000 */
.L_x_90:
        /* <DEDUP_REMOVED lines=12> */
.L_x_93:
[----:B------:R-:W-:Y:S05]  /*3b30*/  BSYNC B1 ;  /* 0x0000000000017941 */ /* 0x000fea0003800000 */
.L_x_92:
        /* <DEDUP_REMOVED lines=12> */
.L_x_95:
[----:B------:R-:W-:Y:S05]  /*3c00*/  BSYNC B1 ;  /* 0x0000000000017941 */ /* 0x000fea0003800000 */
.L_x_94:
        /* <DEDUP_REMOVED lines=12> */
.L_x_97:
[----:B------:R-:W-:Y:S05]  /*3cd0*/  BSYNC B1 ;  /* 0x0000000000017941 */ /* 0x000fea0003800000 */
.L_x_96:
        /* <DEDUP_REMOVED lines=12> */
.L_x_99:
[----:B------:R-:W-:Y:S05]  /*3da0*/  BSYNC B1 ;  /* 0x0000000000017941 */ /* 0x000fea0003800000 */
.L_x_98:
        /* <DEDUP_REMOVED lines=12> */
.L_x_101:
[----:B------:R-:W-:Y:S05]  /*3e70*/  BSYNC B1 ;  /* 0x0000000000017941 */ /* 0x000fea0003800000 */
.L_x_100:
        /* <DEDUP_REMOVED lines=12> */
.L_x_103:
[----:B------:R-:W-:Y:S05]  /*3f40*/  BSYNC B1 ;  /* 0x0000000000017941 */ /* 0x000fea0003800000 */
.L_x_102:
        /* <DEDUP_REMOVED lines=12> */
.L_x_105:
[----:B------:R-:W-:Y:S05]  /*4010*/  BSYNC B1 ;  /* 0x0000000000017941 */ /* 0x000fea0003800000 */
.L_x_104:
        /* <DEDUP_REMOVED lines=12> */
.L_x_107:
[----:B------:R-:W-:Y:S05]  /*40e0*/  BSYNC B1 ;  /* 0x0000000000017941 */ /* 0x000fea0003800000 */
.L_x_106:
        /* <DEDUP_REMOVED lines=12> */
.L_x_109:
[----:B------:R-:W-:Y:S05]  /*41b0*/  BSYNC B1 ;  /* 0x0000000000017941 */ /* 0x000fea0003800000 */
.L_x_108:
        /* <DEDUP_REMOVED lines=12> */
.L_x_111:
[----:B------:R-:W-:Y:S05]  /*4280*/  BSYNC B1 ;  /* 0x0000000000017941 */ /* 0x000fea0003800000 */
.L_x_110:
        /* <DEDUP_REMOVED lines=12> */
.L_x_113:
[----:B------:R-:W-:Y:S05]  /*4350*/  BSYNC B1 ;  /* 0x0000000000017941 */ /* 0x000fea0003800000 */
.L_x_112:
        /* <DEDUP_REMOVED lines=12> */
.L_x_115:
[----:B------:R-:W-:Y:S05]  /*4420*/  BSYNC B1 ;  /* 0x0000000000017941 */ /* 0x000fea0003800000 */
.L_x_114:
        /* <DEDUP_REMOVED lines=12> */
.L_x_117:
[----:B------:R-:W-:Y:S05]  /*44f0*/  BSYNC B1 ;  /* 0x0000000000017941 */ /* 0x000fea0003800000 */
.L_x_116:
        /* <DEDUP_REMOVED lines=12> */
.L_x_119:
[----:B------:R-:W-:Y:S05]  /*45c0*/  BSYNC B1 ;  /* 0x0000000000017941 */ /* 0x000fea0003800000 */
.L_x_118:
        /* <DEDUP_REMOVED lines=12> */
.L_x_121:
[----:B------:R-:W-:Y:S05]  /*4690*/  BSYNC B1 ;  /* 0x0000000000017941 */ /* 0x000fea0003800000 */
.L_x_120:
        /* <DEDUP_REMOVED lines=12> */
.L_x_123:
[----:B------:R-:W-:Y:S05]  /*4760*/  BSYNC B1 ;  /* 0x0000000000017941 */ /* 0x000fea0003800000 */
.L_x_122:
        /* <DEDUP_REMOVED lines=12> */
.L_x_125:
[----:B------:R-:W-:Y:S05]  /*4830*/  BSYNC B1 ;  /* 0x0000000000017941 */ /* 0x000fea0003800000 */
.L_x_124:
        /* <DEDUP_REMOVED lines=12> */
.L_x_127:
[----:B------:R-:W-:Y:S05]  /*4900*/  BSYNC B1 ;  /* 0x0000000000017941 */ /* 0x000fea0003800000 */
.L_x_126:
        /* <DEDUP_REMOVED lines=12> */
.L_x_129:
[----:B------:R-:W-:Y:S05]  /*49d0*/  BSYNC B1 ;  /* 0x0000000000017941 */ /* 0x000fea0003800000 */
.L_x_128:
        /* <DEDUP_REMOVED lines=12> */
.L_x_131:
[----:B------:R-:W-:Y:S05]  /*4aa0*/  BSYNC B1 ;  /* 0x0000000000017941 */ /* 0x000fea0003800000 */
.L_x_130:
        /* <DEDUP_REMOVED lines=12> */
.L_x_133:
[----:B------:R-:W-:Y:S05]  /*4b70*/  BSYNC B1 ;  /* 0x0000000000017941 */ /* 0x000fea0003800000 */
.L_x_132:
        /* <DEDUP_REMOVED lines=12> */
.L_x_135:
[----:B------:R-:W-:Y:S05]  /*4c40*/  BSYNC B1 ;  /* 0x0000000000017941 */ /* 0x000fea0003800000 */
.L_x_134:
        /* <DEDUP_REMOVED lines=12> */
.L_x_137:
[----:B------:R-:W-:Y:S05]  /*4d10*/  BSYNC B1 ;  /* 0x0000000000017941 */ /* 0x000fea0003800000 */
.L_x_136:
        /* <DEDUP_REMOVED lines=12> */
.L_x_139:
[----:B------:R-:W-:Y:S05]  /*4de0*/  BSYNC B1 ;  /* 0x0000000000017941 */ /* 0x000fea0003800000 */
.L_x_138:
        /* <DEDUP_REMOVED lines=12> */
.L_x_141:
[----:B------:R-:W-:Y:S05]  /*4eb0*/  BSYNC B1 ;  /* 0x0000000000017941 */ /* 0x000fea0003800000 */
.L_x_140:
        /* <DEDUP_REMOVED lines=12> */
.L_x_143:
[----:B------:R-:W-:Y:S05]  /*4f80*/  BSYNC B1 ;  /* 0x0000000000017941 */ /* 0x000fea0003800000 */
.L_x_142:
        /* <DEDUP_REMOVED lines=12> */
.L_x_145:
[----:B------:R-:W-:Y:S05]  /*5050*/  BSYNC B1 ;  /* 0x0000000000017941 */ /* 0x000fea0003800000 */
.L_x_144:
        /* <DEDUP_REMOVED lines=12> */
.L_x_147:
[----:B------:R-:W-:Y:S05]  /*5120*/  BSYNC B1 ;  /* 0x0000000000017941 */ /* 0x000fea0003800000 */
.L_x_146:
        /* <DEDUP_REMOVED lines=12> */
.L_x_149:
[----:B------:R-:W-:Y:S05]  /*51f0*/  BSYNC B1 ;  /* 0x0000000000017941 */ /* 0x000fea0003800000 */
.L_x_148:
        /* <DEDUP_REMOVED lines=12> */
.L_x_151:
[----:B------:R-:W-:Y:S05]  /*52c0*/  BSYNC B1 ;  /* 0x0000000000017941 */ /* 0x000fea0003800000 */
.L_x_150:
        /* <DEDUP_REMOVED lines=12> */
.L_x_153:
[----:B------:R-:W-:Y:S05]  /*5390*/  BSYNC B1 ;  /* 0x0000000000017941 */ /* 0x000fea0003800000 */
.L_x_152:
        /* <DEDUP_REMOVED lines=12> */
.L_x_155:
[----:B------:R-:W-:Y:S05]  /*5460*/  BSYNC B1 ;  /* 0x0000000000017941 */ /* 0x000fea0003800000 */
.L_x_154:
        /* <DEDUP_REMOVED lines=12> */
.L_x_157:
[----:B------:R-:W-:Y:S05]  /*5530*/  BSYNC B1 ;  /* 0x0000000000017941 */ /* 0x000fea0003800000 */
.L_x_156:
[----:B-1---5:R-:W-:Y:S01]  /*5540*/  IMAD.U32 R91, R154, 0x10000, RZ ;  /* 0x000100009a5b7824 */ /* 0x022fe200078e00ff */
[----:B------:R-:W-:Y:S01]  /*5550*/  ISETP.GT.AND P1, PT, R0, 0x79, P0 ;  /* 0x000000790000780c */ /* 0x000fe20000724270 */
[----:B------:R-:W-:Y:S01]  /*5560*/  @P2 IMAD.MOV.U32 R8, RZ, RZ, R170 ;  /* 0x000000ffff082224 */ /* 0x000fe200078e00aa */
[----:B------:R-:W-:Y:S01]  /*5570*/  IADD3 R157, P0, R157, 0x80, RZ ;  /* 0x000000809d9d7810 */ /* 0x000fe20007f1e0ff */
[----:B------:R-:W-:Y:S01]  /*5580*/  FMUL R91, R91, R156 ;  /* 0x0000009c5b5b7220 */ /* 0x000fe20000400000 */
[----:B------:R-:W-:Y:S03]  /*5590*/  BSSY B1, `(.L_x_158) ;  /* 0x0000009000017945 */ /* 0x000fe60003800000 */
[----:B------:R-:W-:-:S05]  /*55a0*/  FFMA R91, R150, R155, R91 ;  /* 0x0000009b965b7223 */ /* 0x000fca000000005b */
[----:B------:R-:W-:-:S04]  /*55b0*/  F2FP.BF16.F32.PACK_AB R91, RZ, R91 ;  /* 0x0000005bff5b723e */ /* 0x000fc800000010ff */
[----:B------:R-:W-:Y:S02]  /*55c0*/  PRMT R90, R91, 0x7610, R90 ;  /* 0x000076105b5a7816 */ /* 0x000fe4000000005a */
[----:B------:R-:W-:Y:S01]  /*55d0*/  IADD3.X R91, RZ, R9, RZ, P0, !PT ;  /* 0x00000009ff5b7210 */ /* 0x000fe200007fe4ff */
[----:B------:R-:W-:-:S05]  /*55e0*/  @P2 IMAD.MOV.U32 R9, RZ, RZ, R171 ;  /* 0x000000ffff092224 */ /* 0x000fca00078e00ab */
[----:B------:R1:W-:Y:S01]  /*55f0*/  @P2 STG.E.U16 desc[UR36][R8.64+0xf0], R90 ;  /* 0x0000f05a08002986 */ /* 0x0003e2000c101524 */
[----:B------:R-:W-:Y:S05]  /*5600*/  @!P1 BRA `(.L_x_159) ;  /* 0x0000000000049947 */ /* 0x000fea0003800000 */
[----:B------:R0:W5:Y:S02]  /*5610*/  LDG.E.LTC128B.U16 R154, desc[UR36][R88.64+0xf2] ;  /* 0x0000f224589a7981 */ /* 0x000164000c1e1520 */
.L_x_159:
[----:B------:R-:W-:Y:S05]  /*5620*/  BSYNC B1 ;  /* 0x0000000000017941 */ /* 0x000fea0003800000 */
.L_x_158:
[----:B-1---5:R-:W-:Y:S01]  /*5630*/  IMAD.U32 R9, R154, 0x10000, RZ ;  /* 0x000100009a097824 */ /* 0x022fe200078e00ff */
[----:B------:R-:W-:Y:S01]  /*5640*/  ISETP.GT.AND P0, PT, R3, 0x80, PT ;  /* 0x000000800300780c */ /* 0x000fe20003f04270 */
[----:B------:R-:W-:Y:S02]  /*5650*/  IMAD R8, R91, R14, RZ ;  /* 0x0000000e5b087224 */ /* 0x000fe400078e02ff */
[----:B0-2---:R-:W-:Y:S01]  /*5660*/  FMUL R88, R9, R156 ;  /* 0x0000009c09587220 */ /* 0x005fe20000400000 */
[----:B------:R-:W-:Y:S01]  /*5670*/  ISETP.GT.AND P3, PT, R0, RZ, P0 ;  /* 0x000000ff0000720c */ /* 0x000fe20000764270 */
[C---:B------:R-:W-:Y:S02]  /*5680*/  IMAD R97, R157.reuse, R15, R8 ;  /* 0x0000000f9d617224 */ /* 0x040fe400078e0208 */
[----:B------:R-:W-:-:S04]  /*5690*/  IMAD.WIDE.U32 R8, R157, R14, R158 ;  /* 0x0000000e9d087225 */ /* 0x000fc800078e009e */
[----:B------:R-:W-:Y:S01]  /*56a0*/  FFMA R151, R151, R155, R88 ;  /* 0x0000009b97977223 */ /* 0x000fe20000000058 */
[----:B------:R-:W-:Y:S01]  /*56b0*/  IMAD.IADD R9, R9, 0x1, R97 ;  /* 0x0000000109097824 */ /* 0x000fe200078e0261 */
[----:B------:R-:W-:-:S03]  /*56c0*/  LEA R88, P2, R8, R10, 0x1 ;  /* 0x0000000a08587211 */ /* 0x000fc600078408ff */
[----:B------:R-:W-:Y:S02]  /*56d0*/  F2FP.BF16.F32.PACK_AB R151, RZ, R151 ;  /* 0x00000097ff97723e */ /* 0x000fe400000010ff */
[----:B------:R-:W-:-:S03]  /*56e0*/  LEA.HI.X R89, R8, R11, R9, 0x1, P2 ;  /* 0x0000000b08597211 */ /* 0x000fc600010f0c09 */
[----:B------:R0:W-:Y:S04]  /*56f0*/  @P1 STG.E.U16 desc[UR36][R170.64+0xf2], R151 ;  /* 0x0000f297aa001986 */ /* 0x0001e8000c101524 */
[----:B------:R-:W2:Y:S01]  /*5700*/  @P3 LDG.E.LTC128B.U16 R154, desc[UR36][R88.64] ;  /* 0x00000024589a3981 */ /* 0x000ea2000c1e1520 */
[----:B------:R-:W-:Y:S01]  /*5710*/  IMAD.WIDE.U32 R8, R157, R14, R6 ;  /* 0x0000000e9d087225 */ /* 0x000fe200078e0006 */
[----:B------:R-:W-:Y:S01]  /*5720*/  SHF.L.U64.HI R95, R4, 0x8, R5 ;  /* 0x00000008045f7819 */ /* 0x000fe20000010205 */
[----:B------:R-:W-:Y:S01]  /*5730*/  BSSY B1, `(.L_x_160) ;  /* 0x0000011000017945 */ /* 0x000fe20003800000 */
[----:B------:R-:W-:Y:S01]  /*5740*/  ISETP.GT.AND P2, PT, R0, 0x1, P0 ;  /* 0x000000010000780c */ /* 0x000fe20000744270 */
[----:B------:R-:W-:Y:S02]  /*5750*/  IMAD.IADD R9, R97, 0x1, R9 ;  /* 0x0000000161097824 */ /* 0x000fe400078e0209 */
[----:B------:R-:W-:-:S02]  /*5760*/  IMAD.SHL.U32 R93, R4, 0x100, RZ ;  /* 0x00000100045d7824 */ /* 0x000fc400078e00ff */
[----:B------:R-:W-:-:S03]  /*5770*/  IMAD.WIDE.U32 R90, R23, R12, R8 ;  /* 0x0000000c175a7225 */ /* 0x000fc600078e0008 */
[----:B------:R-:W-:Y:S01]  /*5780*/  IADD3 R8, P1, R93, R160, RZ ;  /* 0x000000a05d087210 */ /* 0x000fe20007f3e0ff */
[----:B------:R-:W-:Y:S01]  /*5790*/  IMAD.IADD R5, R13, 0x1, R91 ;  /* 0x000000010d057824 */ /* 0x000fe200078e025b */
[----:B------:R-:W-:-:S03]  /*57a0*/  LEA R4, P4, R90, R10, 0x1 ;  /* 0x0000000a5a047211 */ /* 0x000fc600078808ff */
[----:B------:R-:W-:Y:S01]  /*57b0*/  IMAD.X R9, R95, 0x1, R161, P1 ;  /* 0x000000015f097824 */ /* 0x000fe200008e06a1 */
[----:B------:R-:W-:Y:S01]  /*57c0*/  LEA.HI.X R5, R90, R11, R5, 0x1, P4 ;  /* 0x0000000b5a057211 */ /* 0x000fe200020f0c05 */
[----:B--2---:R-:W-:-:S04]  /*57d0*/  IMAD.U32 R15, R154, 0x10000, RZ ;  /* 0x000100009a0f7824 */ /* 0x004fc800078e00ff */
[----:B------:R-:W-:-:S04]  /*57e0*/  FMUL R15, R15, R156 ;  /* 0x0000009c0f0f7220 */ /* 0x000fc80000400000 */
[----:B------:R-:W-:-:S05]  /*57f0*/  FFMA R15, R24, R155, R15 ;  /* 0x0000009b180f7223 */ /* 0x000fca000000000f */
[----:B------:R-:W-:-:S05]  /*5800*/  F2FP.BF16.F32.PACK_AB R15, RZ, R15 ;  /* 0x0000000fff0f723e */ /* 0x000fca00000010ff */
[----:B------:R0:W-:Y:S01]  /*5810*/  @P3 STG.E.U16 desc[UR36][R8.64], R15 ;  /* 0x0000000f08003986 */ /* 0x0001e2000c101524 */
[----:B------:R-:W-:Y:S05]  /*5820*/  @!P2 BRA `(.L_x_161) ;  /* 0x000000000004a947 */ /* 0x000fea0003800000 */
[----:B------:R1:W5:Y:S02]  /*5830*/  LDG.E.LTC128B.U16 R154, desc[UR36][R4.64+0x2] ;  /* 0x00000224049a7981 */ /* 0x000364000c1e1520 */
.L_x_161:
[----:B------:R-:W-:Y:S05]  /*5840*/  BSYNC B1 ;  /* 0x0000000000017941 */ /* 0x000fea0003800000 */
.L_x_160:
[----:B0----5:R-:W-:Y:S01]  /*5850*/  IMAD.U32 R15, R154, 0x10000, RZ ;  /* 0x000100009a0f7824 */ /* 0x021fe200078e00ff */
[----:B------:R-:W-:Y:S01]  /*5860*/  ISETP.GT.AND P1, PT, R3, 0x88, PT ;  /* 0x000000880300780c */ /* 0x000fe20003f24270 */
[----:B------:R-:W-:Y:S02]  /*5870*/  BSSY B1, `(.L_x_162) ;  /* 0x000000f000017945 */ /* 0x000fe40003800000 */
[----:B------:R-:W-:Y:S01]  /*5880*/  FMUL R24, R15, R156 ;  /* 0x0000009c0f187220 */ /* 0x000fe20000400000 */
[----:B------:R-:W-:Y:S01]  /*5890*/  ISETP.GT.AND P3, PT, R0, RZ, P1 ;  /* 0x000000ff0000720c */ /* 0x000fe20000f64270 */
[----:B------:R-:W-:-:S04]  /*58a0*/  IMAD.WIDE.U32 R14, R157, R14, R164 ;  /* 0x0000000e9d0e7225 */ /* 0x000fc800078e00a4 */
[----:B------:R-:W-:Y:S01]  /*58b0*/  FFMA R24, R25, R155, R24 ;  /* 0x0000009b19187223 */ /* 0x000fe20000000018 */
[----:B------:R-:W-:Y:S01]  /*58c0*/  IMAD.IADD R97, R97, 0x1, R15 ;  /* 0x0000000161617824 */ /* 0x000fe200078e020f */
[----:B------:R-:W-:-:S03]  /*58d0*/  IADD3 R21, P5, R20, R14, RZ ;  /* 0x0000000e14157210 */ /* 0x000fc60007fbe0ff */
[----:B------:R-:W-:Y:S02]  /*58e0*/  F2FP.BF16.F32.PACK_AB R24, RZ, R24 ;  /* 0x00000018ff18723e */ /* 0x000fe400000010ff */
[----:B------:R-:W-:Y:S02]  /*58f0*/  IADD3 R20, P4, R6, R14, RZ ;  /* 0x0000000e06147210 */ /* 0x000fe40007f9e0ff */
[----:B------:R-:W-:Y:S01]  /*5900*/  IADD3.X R158, R97, R159, RZ, P5, !PT ;  /* 0x0000009f619e7210 */ /* 0x000fe20002ffe4ff */
[----:B------:R0:W-:Y:S01]  /*5910*/  @P2 STG.E.U16 desc[UR36][R8.64+0x2], R24 ;  /* 0x0000021808002986 */ /* 0x0001e2000c101524 */
[----:B------:R-:W-:-:S04]  /*5920*/  LEA R14, P5, R21, R10, 0x1 ;  /* 0x0000000a150e7211 */ /* 0x000fc800078a08ff */
[----:B------:R-:W-:Y:S01]  /*5930*/  LEA.HI.X R15, R21, R11, R158, 0x1, P5 ;  /* 0x0000000b150f7211 */ /* 0x000fe200028f0c9e */
[----:B------:R-:W-:Y:S08]  /*5940*/  @!P3 BRA `(.L_x_163) ;  /* 0x000000000004b947 */ /* 0x000ff00003800000 */
[----:B------:R2:W5:Y:S02]  /*5950*/  LDG.E.LTC128B.U16 R154, desc[UR36][R14.64] ;  /* 0x000000240e9a7981 */ /* 0x000564000c1e1520 */
.L_x_163:
[----:B------:R-:W-:Y:S05]  /*5960*/  BSYNC B1 ;  /* 0x0000000000017941 */ /* 0x000fea0003800000 */
.L_x_162:
[----:B-----5:R-:W-:Y:S01]  /*5970*/  IMAD.U32 R3, R154, 0x10000, RZ ;  /* 0x000100009a037824 */ /* 0x020fe200078e00ff */
[----:B------:R-:W-:Y:S01]  /*5980*/  ISETP.GT.AND P2, PT, R0, 0x1, P1 ;  /* 0x000000010000780c */ /* 0x000fe20000f44270 */
[----:B------:R-:W-:Y:S01]  /*5990*/  IMAD.X R21, R7, 0x1, R97, P4 ;  /* 0x0000000107157824 */ /* 0x000fe200020e0661 */
[----:B------:R-:W-:Y:S01]  /*59a0*/  IADD3 R6, P4, R8, R167, RZ ;  /* 0x000000a708067210 */ /* 0x000fe20007f9e0ff */
[----:B------:R-:W-:Y:S01]  /*59b0*/  FMUL R3, R3, R156 ;  /* 0x0000009c03037220 */ /* 0x000fe20000400000 */
[----:B------:R-:W-:Y:S01]  /*59c0*/  BSSY B1, `(.L_x_164) ;  /* 0x000000b000017945 */ /* 0x000fe20003800000 */
[----:B--2---:R-:W-:-:S04]  /*59d0*/  IMAD.WIDE.U32 R14, R23, R12, R20 ;  /* 0x0000000c170e7225 */ /* 0x004fc800078e0014 */
[----:B------:R-:W-:Y:S01]  /*59e0*/  FFMA R3, R26, R155, R3 ;  /* 0x0000009b1a037223 */ /* 0x000fe20000000003 */
[----:B------:R-:W-:Y:S01]  /*59f0*/  IMAD.X R7, R9, 0x1, R169, P4 ;  /* 0x0000000109077824 */ /* 0x000fe200020e06a9 */
[----:B------:R-:W-:Y:S01]  /*5a00*/  LEA R10, P5, R14, R10, 0x1 ;  /* 0x0000000a0e0a7211 */ /* 0x000fe200078a08ff */
[----:B------:R-:W-:Y:S02]  /*5a10*/  IMAD.IADD R13, R13, 0x1, R15 ;  /* 0x000000010d0d7824 */ /* 0x000fe400078e020f */
[----:B------:R-:W-:-:S03]  /*5a20*/  F2FP.BF16.F32.PACK_AB R3, RZ, R3 ;  /* 0x00000003ff03723e */ /* 0x000fc600000010ff */
[----:B------:R-:W-:Y:S02]  /*5a30*/  LEA.HI.X R11, R14, R11, R13, 0x1, P5 ;  /* 0x0000000b0e0b7211 */ /* 0x000fe400028f0c0d */
[----:B------:R2:W-:Y:S01]  /*5a40*/  @P3 STG.E.U16 desc[UR36][R6.64], R3 ;  /* 0x0000000306003986 */ /* 0x0005e2000c101524 */
[----:B------:R-:W-:Y:S05]  /*5a50*/  @!P2 BRA `(.L_x_165) ;  /* 0x000000000004a947 */ /* 0x000fea0003800000 */
[----:B------:R0:W5:Y:S02]  /*5a60*/  LDG.E.LTC128B.U16 R154, desc[UR36][R10.64+0x2] ;  /* 0x000002240a9a7981 */ /* 0x000164000c1e1520 */
.L_x_165:
[----:B------:R-:W-:Y:S05]  /*5a70*/  BSYNC B1 ;  /* 0x0000000000017941 */ /* 0x000fea0003800000 */
.L_x_164:
[----:B--2--5:R-:W-:Y:S01]  /*5a80*/  IMAD.U32 R3, R154, 0x10000, RZ ;  /* 0x000100009a037824 */ /* 0x024fe200078e00ff */
[----:B------:R-:W-:Y:S01]  /*5a90*/  ISETP.GT.AND P3, PT, R0, 0x8, P0 ;  /* 0x000000080000780c */ /* 0x000fe20000764270 */
[----:B------:R-:W-:Y:S02]  /*5aa0*/  BSSY B1, `(.L_x_166) ;  /* 0x0000007000017945 */ /* 0x000fe40003800000 */
[----:B------:R-:W-:-:S04]  /*5ab0*/  FMUL R12, R3, R156 ;  /* 0x0000009c030c7220 */ /* 0x000fc80000400000 */
[----:B------:R-:W-:-:S05]  /*5ac0*/  FFMA R12, R27, R155, R12 ;  /* 0x0000009b1b0c7223 */ /* 0x000fca000000000c */
[----:B------:R-:W-:-:S05]  /*5ad0*/  F2FP.BF16.F32.PACK_AB R12, RZ, R12 ;  /* 0x0000000cff0c723e */ /* 0x000fca00000010ff */
[----:B------:R2:W-:Y:S01]  /*5ae0*/  @P2 STG.E.U16 desc[UR36][R6.64+0x2], R12 ;  /* 0x0000020c06002986 */ /* 0x0005e2000c101524 */
[----:B------:R-:W-:Y:S05]  /*5af0*/  @!P3 BRA `(.L_x_167) ;  /* 0x000000000004b947 */ /* 0x000fea0003800000 */
[----:B------:R0:W5:Y:S02]  /*5b00*/  LDG.E.LTC128B.U16 R154, desc[UR36][R4.64+0x10] ;  /* 0x00001024049a7981 */ /* 0x000164000c1e1520 */
.L_x_167:
[----:B------:R-:W-:Y:S05]  /*5b10*/  BSYNC B1 ;  /* 0x0000000000017941 */ /* 0x000fea0003800000 */
.L_x_166:
[----:B-----5:R-:W-:Y:S01]  /*5b20*/  IMAD.U32 R3, R154, 0x10000, RZ ;  /* 0x000100009a037824 */ /* 0x020fe200078e00ff */
[----:B------:R-:W-:Y:S01]  /*5b30*/  ISETP.GT.AND P2, PT, R0, 0x9, P0 ;  /* 0x000000090000780c */ /* 0x000fe20000744270 */
[----:B--2---:R-:W-:Y:S01]  /*5b40*/  IMAD.MOV.U32 R6, RZ, RZ, R8 ;  /* 0x000000ffff067224 */ /* 0x004fe200078e0008 */
[----:B------:R-:W-:Y:S01]  /*5b50*/  BSSY B1, `(.L_x_168) ;  /* 0x0000008000017945 */ /* 0x000fe20003800000 */
[----:B------:R-:W-:Y:S01]  /*5b60*/  FMUL R3, R3, R156 ;  /* 0x0000009c03037220 */ /* 0x000fe20000400000 */
[----:B------:R-:W-:-:S03]  /*5b70*/  IMAD.MOV.U32 R7, RZ, RZ, R9 ;  /* 0x000000ffff077224 */ /* 0x000fc600078e0009 */
[----:B------:R-:W-:-:S05]  /*5b80*/  FFMA R3, R28, R155, R3 ;  /* 0x0000009b1c037223 */ /* 0x000fca0000000003 */
[----:B------:R-:W-:-:S05]  /*5b90*/  F2FP.BF16.F32.PACK_AB R3, RZ, R3 ;  /* 0x00000003ff03723e */ /* 0x000fca00000010ff */
[----:B------:R2:W-:Y:S01]  /*5ba0*/  @P3 STG.E.U16 desc[UR36][R6.64+0x10], R3 ;  /* 0x0000100306003986 */ /* 0x0005e2000c101524 */
[----:B------:R-:W-:Y:S05]  /*5bb0*/  @!P2 BRA `(.L_x_169) ;  /* 0x000000000004a947 */ /* 0x000fea0003800000 */
[----:B------:R0:W5:Y:S02]  /*5bc0*/  LDG.E.LTC128B.U16 R154, desc[UR36][R4.64+0x12] ;  /* 0x00001224049a7981 */ /* 0x000164000c1e1520 */
.L_x_169:
[----:B------:R-:W-:Y:S05]  /*5bd0*/  BSYNC B1 ;  /* 0x0000000000017941 */ /* 0x000fea0003800000 */
.L_x_168:
        /* <DEDUP_REMOVED lines=9> */
.L_x_171:
[----:B------:R-:W-:Y:S05]  /*5c70*/  BSYNC B1 ;  /* 0x0000000000017941 */ /* 0x000fea0003800000 */
.L_x_170:
[----:B-----5:R-:W-:Y:S01]  /*5c80*/  IMAD.U32 R3, R154, 0x10000, RZ ;  /* 0x000100009a037824 */ /* 0x020fe200078e00ff */
[----:B0-----:R-:W-:Y:S01]  /*5c90*/  IADD3 R8, P3, R167, R8, RZ ;  /* 0x00000008a7087210 */ /* 0x001fe20007f7e0ff */
[----:B------:R-:W-:Y:S01]  /*5ca0*/  BSSY B1, `(.L_x_172) ;  /* 0x0000009000017945 */ /* 0x000fe20003800000 */
[----:B------:R-:W-:Y:S01]  /*5cb0*/  ISETP.GT.AND P2, PT, R0, 0x9, P1 ;  /* 0x000000090000780c */ /* 0x000fe20000f44270 */
[----:B------:R-:W-:Y:S02]  /*5cc0*/  FMUL R3, R3, R156 ;  /* 0x0000009c03037220 */ /* 0x000fe40000400000 */
[----:B------:R-:W-:Y:S02]  /*5cd0*/  IMAD.X R9, R169, 0x1, R9, P3 ;  /* 0x00000001a9097824 */ /* 0x000fe400018e0609 */
[----:B------:R-:W-:-:S05]  /*5ce0*/  FFMA R3, R30, R155, R3 ;  /* 0x0000009b1e037223 */ /* 0x000fca0000000003 */
[----:B------:R-:W-:-:S05]  /*5cf0*/  F2FP.BF16.F32.PACK_AB R3, RZ, R3 ;  /* 0x00000003ff03723e */ /* 0x000fca00000010ff */
[----:B------:R0:W-:Y:S01]  /*5d00*/  @P4 STG.E.U16 desc[UR36][R8.64+0x10], R3 ;  /* 0x0000100308004986 */ /* 0x0001e2000c101524 */
[----:B------:R-:W-:Y:S05]  /*5d10*/  @!P2 BRA `(.L_x_173) ;  /* 0x000000000004a947 */ /* 0x000fea0003800000 */
[----:B------:R0:W5:Y:S02]  /*5d20*/  LDG.E.LTC128B.U16 R154, desc[UR36][R10.64+0x12] ;  /* 0x000012240a9a7981 */ /* 0x000164000c1e1520 */
.L_x_173:
[----:B------:R-:W-:Y:S05]  /*5d30*/  BSYNC B1 ;  /* 0x0000000000017941 */ /* 0x000fea0003800000 */
.L_x_172:
[----:B0----5:R-:W-:Y:S01]  /*5d40*/  SHF.L.U32 R3, R154, 0x10, RZ ;  /* 0x000000109a037819 */ /* 0x021fe200000006ff */
[----:B------:R-:W-:Y:S01]  /*5d50*/  BSSY B1, `(.L_x_174) ;  /* 0x000000a000017945 */ /* 0x000fe20003800000 */
[----:B------:R-:W-:-:S03]  /*5d60*/  ISETP.GT.AND P3, PT, R0, 0x10, P0 ;  /* 0x000000100000780c */ /* 0x000fc60000764270 */
[----:B------:R-:W-:-:S04]  /*5d70*/  FMUL R8, R3, R156 ;  /* 0x0000009c03087220 */ /* 0x000fc80000400000 */
[----:B------:R-:W-:Y:S01]  /*5d80*/  FFMA R31, R31, R155, R8 ;  /* 0x0000009b1f1f7223 */ /* 0x000fe20000000008 */
[----:B------:R-:W-:-:S04]  /*5d90*/  IADD3 R8, P4, P5, R167, R160, R93 ;  /* 0x000000a0a7087210 */ /* 0x000fc80007d9e05d */
[----:B------:R-:W-:Y:S02]  /*5da0*/  F2FP.BF16.F32.PACK_AB R31, RZ, R31 ;  /* 0x0000001fff1f723e */ /* 0x000fe400000010ff */
[----:B------:R-:W-:-:S05]  /*5db0*/  IADD3.X R9, R169, R161, R95, P4, P5 ;  /* 0x000000a1a9097210 */ /* 0x000fca00027ea45f */
[----:B------:R0:W-:Y:S01]  /*5dc0*/  @P2 STG.E.U16 desc[UR36][R8.64+0x12], R31 ;  /* 0x0000121f08002986 */ /* 0x0001e2000c101524 */
[----:B------:R-:W-:Y:S05]  /*5dd0*/  @!P3 BRA `(.L_x_175) ;  /* 0x000000000004b947 */ /* 0x000fea0003800000 */
[----:B------:R0:W5:Y:S02]  /*5de0*/  LDG.E.LTC128B.U16 R154, desc[UR36][R4.64+0x20] ;  /* 0x00002024049a7981 */ /* 0x000164000c1e1520 */
.L_x_175:
[----:B------:R-:W-:Y:S05]  /*5df0*/  BSYNC B1 ;  /* 0x0000000000017941 */ /* 0x000fea0003800000 */
.L_x_174:
[----:B-----5:R-:W-:Y:S01]  /*5e00*/  IMAD.U32 R3, R154, 0x10000, RZ ;  /* 0x000100009a037824 */ /* 0x020fe200078e00ff */
        /* <DEDUP_REMOVED lines=8> */
.L_x_177:
[----:B------:R-:W-:Y:S05]  /*5e90*/  BSYNC B1 ;  /* 0x0000000000017941 */ /* 0x000fea0003800000 */
.L_x_176:
[----:B0----5:R-:W-:Y:S01]  /*5ea0*/  IMAD.U32 R3, R154, 0x10000, RZ ;  /* 0x000100009a037824 */ /* 0x021fe200078e00ff */
[----:B------:R-:W-:Y:S01]  /*5eb0*/  ISETP.GT.AND P3, PT, R0, 0x10, P1 ;  /* 0x000000100000780c */ /* 0x000fe20000f64270 */
[----:B------:R-:W-:Y:S02]  /*5ec0*/  BSSY B1, `(.L_x_178) ;  /* 0x0000007000017945 */ /* 0x000fe40003800000 */
[----:B--2---:R-:W-:-:S04]  /*5ed0*/  FMUL R12, R3, R156 ;  /* 0x0000009c030c7220 */ /* 0x004fc80000400000 */
[----:B------:R-:W-:-:S05]  /*5ee0*/  FFMA R12, R33, R155, R12 ;  /* 0x0000009b210c7223 */ /* 0x000fca000000000c */
[----:B------:R-:W-:-:S05]  /*5ef0*/  F2FP.BF16.F32.PACK_AB R12, RZ, R12 ;  /* 0x0000000cff0c723e */ /* 0x000fca00000010ff */
[----:B------:R0:W-:Y:S01]  /*5f00*/  @P2 STG.E.U16 desc[UR36][R6.64+0x22], R12 ;  /* 0x0000220c06002986 */ /* 0x0001e2000c101524 */
[----:B------:R-:W-:Y:S05]  /*5f10*/  @!P3 BRA `(.L_x_179) ;  /* 0x000000000004b947 */ /* 0x000fea0003800000 */
[----:B------:R2:W5:Y:S02]  /*5f20*/  LDG.E.LTC128B.U16 R154, desc[UR36][R10.64+0x20] ;  /* 0x000020240a9a7981 */ /* 0x000564000c1e1520 */
.L_x_179:
[----:B------:R-:W-:Y:S05]  /*5f30*/  BSYNC B1 ;  /* 0x0000000000017941 */ /* 0x000fea0003800000 */
.L_x_178:
        /* <DEDUP_REMOVED lines=9> */
.L_x_181:
[----:B------:R-:W-:Y:S05]  /*5fd0*/  BSYNC B1 ;  /* 0x0000000000017941 */ /* 0x000fea0003800000 */
.L_x_180:
[----:B0----5:R-:W-:Y:S01]  /*5fe0*/  IMAD.U32 R3, R154, 0x10000, RZ ;  /* 0x000100009a037824 */ /* 0x021fe200078e00ff */
        /* <DEDUP_REMOVED lines=8> */
.L_x_183:
[----:B------:R-:W-:Y:S05]  /*6070*/  BSYNC B1 ;  /* 0x0000000000017941 */ /* 0x000fea0003800000 */
.L_x_182:
        /* <DEDUP_REMOVED lines=9> */
.L_x_185:
[----:B------:R-:W-:Y:S05]  /*6110*/  BSYNC B1 ;  /* 0x0000000000017941 */ /* 0x000fea0003800000 */
.L_x_184:
        /* <DEDUP_REMOVED lines=9> */
.L_x_187:
[----:B------:R-:W-:Y:S05]  /*61b0*/  BSYNC B1 ;  /* 0x0000000000017941 */ /* 0x000fea0003800000 */
.L_x_186:
        /* <DEDUP_REMOVED lines=9> */
.L_x_189:
[----:B------:R-:W-:Y:S05]  /*6250*/  BSYNC B1 ;  /* 0x0000000000017941 */ /* 0x000fea0003800000 */
.L_x_188:
        /* <DEDUP_REMOVED lines=9> */
.L_x_191:
[----:B------:R-:W-:Y:S05]  /*62f0*/  BSYNC B1 ;  /* 0x0000000000017941 */ /* 0x000fea0003800000 */
.L_x_190:
        /* <DEDUP_REMOVED lines=9> */
.L_x_193:
[----:B------:R-:W-:Y:S05]  /*6390*/  BSYNC B1 ;  /* 0x0000000000017941 */ /* 0x000fea0003800000 */
.L_x_192:
        /* <DEDUP_REMOVED lines=9> */
.L_x_195:
[----:B------:R-:W-:Y:S05]  /*6430*/  BSYNC B1 ;  /* 0x0000000000017941 */ /* 0x000fea0003800000 */
.L_x_194:
        /* <DEDUP_REMOVED lines=9> */
.L_x_197:
[----:B------:R-:W-:Y:S05]  /*64d0*/  BSYNC B1 ;  /* 0x0000000000017941 */ /* 0x000fea0003800000 */
.L_x_196:
[----:B0----5:R-:W-:Y:S01]  /*64e0*/  SHF.L.U32 R3, R154, 0x10, RZ ;  /* 0x000000109a037819 */ /* 0x021fe200000006ff */
[----:B------:R-:W-:Y:S01]  /*64f0*/  BSSY B1, `(.L_x_198) ;  /* 0x0000008000017945 */ /* 0x000fe20003800000 */
[----:B------:R-:W-:-:S03]  /*6500*/  ISETP.GT.AND P3, PT, R0, 0x28, P0 ;  /* 0x000000280000780c */ /* 0x000fc60000764270 */
[----:B------:R-:W-:-:S04]  /*6510*/  FMUL R12, R3, R156 ;  /* 0x0000009c030c7220 */ /* 0x000fc80000400000 */
[----:B------:R-:W-:-:S05]  /*6520*/  FFMA R12, R43, R155, R12 ;  /* 0x0000009b2b0c7223 */ /* 0x000fca000000000c */
[----:B------:R-:W-:-:S05]  /*6530*/  F2FP.BF16.F32.PACK_AB R12, RZ, R12 ;  /* 0x0000000cff0c723e */ /* 0x000fca00000010ff */
[----:B------:R0:W-:Y:S01]  /*6540*/  @P2 STG.E.U16 desc[UR36][R8.64+0x42], R12 ;  /* 0x0000420c08002986 */ /* 0x0001e2000c101524 */
[----:B------:R-:W-:Y:S05]  /*6550*/  @!P3 BRA `(.L_x_199) ;  /* 0x000000000004b947 */ /* 0x000fea0003800000 */
[----:B------:R0:W5:Y:S02]  /*6560*/  LDG.E.LTC128B.U16 R154, desc[UR36][R4.64+0x50] ;  /* 0x00005024049a7981 */ /* 0x000164000c1e1520 */
.L_x_199:
[----:B------:R-:W-:Y:S05]  /*6570*/  BSYNC B1 ;  /* 0x0000000000017941 */ /* 0x000fea0003800000 */
.L_x_198:
        /* <DEDUP_REMOVED lines=9> */
.L_x_201:
[----:B------:R-:W-:Y:S05]  /*6610*/  BSYNC B1 ;  /* 0x0000000000017941 */ /* 0x000fea0003800000 */
.L_x_200:
        /* <DEDUP_REMOVED lines=9> */
.L_x_203:
[----:B------:R-:W-:Y:S05]  /*66b0*/  BSYNC B1 ;  /* 0x0000000000017941 */ /* 0x000fea0003800000 */
.L_x_202:
        /* <DEDUP_REMOVED lines=9> */
.L_x_205:
[----:B------:R-:W-:Y:S05]  /*6750*/  BSYNC B1 ;  /* 0x0000000000017941 */ /* 0x000fea0003800000 */
.L_x_204:
        /* <DEDUP_REMOVED lines=9> */
.L_x_207:
[----:B------:R-:W-:Y:S05]  /*67f0*/  BSYNC B1 ;  /* 0x0000000000017941 */ /* 0x000fea0003800000 */
.L_x_206:
        /* <DEDUP_REMOVED lines=9> */
.L_x_209:
[----:B------:R-:W-:Y:S05]  /*6890*/  BSYNC B1 ;  /* 0x0000000000017941 */ /* 0x000fea0003800000 */
.L_x_208:
        /* <DEDUP_REMOVED lines=9> */
.L_x_211:
[----:B------:R-:W-:Y:S05]  /*6930*/  BSYNC B1 ;  /* 0x0000000000017941 */ /* 0x000fea0003800000 */
.L_x_210:
        /* <DEDUP_REMOVED lines=9> */
.L_x_213:
[----:B------:R-:W-:Y:S05]  /*69d0*/  BSYNC B1 ;  /* 0x0000000000017941 */ /* 0x000fea0003800000 */
.L_x_212:
        /* <DEDUP_REMOVED lines=9> */
.L_x_215:
[----:B------:R-:W-:Y:S05]  /*6a70*/  BSYNC B1 ;  /* 0x0000000000017941 */ /* 0x000fea0003800000 */
.L_x_214:
        /* <DEDUP_REMOVED lines=9> */
.L_x_217:
[----:B------:R-:W-:Y:S05]  /*6b10*/  BSYNC B1 ;  /* 0x0000000000017941 */ /* 0x000fea0003800000 */
.L_x_216:
        /* <DEDUP_REMOVED lines=9> */
.L_x_219:
[----:B------:R-:W-:Y:S05]  /*6bb0*/  BSYNC B1 ;  /* 0x0000000000017941 */ /* 0x000fea0003800000 */
.L_x_218:
        /* <DEDUP_REMOVED lines=9> */
.L_x_221:
[----:B------:R-:W-:Y:S05]  /*6c50*/  BSYNC B1 ;  /* 0x0000000000017941 */ /* 0x000fea0003800000 */
.L_x_220:
        /* <DEDUP_REMOVED lines=9> */
.L_x_223:
[----:B------:R-:W-:Y:S05]  /*6cf0*/  BSYNC B1 ;  /* 0x0000000000017941 */ /* 0x000fea0003800000 */
.L_x_222:
        /* <DEDUP_REMOVED lines=9> */
.L_x_225:
[----:B------:R-:W-:Y:S05]  /*6d90*/  BSYNC B1 ;  /* 0x0000000000017941 */ /* 0x000fea0003800000 */
.L_x_224:
        /* <DEDUP_REMOVED lines=9> */
.L_x_227:
[----:B------:R-:W-:Y:S05]  /*6e30*/  BSYNC B1 ;  /* 0x0000000000017941 */ /* 0x000fea0003800000 */
.L_x_226:
        /* <DEDUP_REMOVED lines=9> */
.L_x_229:
[----:B------:R-:W-:Y:S05]  /*6ed0*/  BSYNC B1 ;  /* 0x0000000000017941 */ /* 0x000fea0003800000 */
.L_x_228:
        /* <DEDUP_REMOVED lines=9> */
.L_x_231:
[----:B------:R-:W-:Y:S05]  /*6f70*/  BSYNC B1 ;  /* 0x0000000000017941 */ /* 0x000fea0003800000 */
.L_x_230:
        /* <DEDUP_REMOVED lines=9> */
.L_x_233:
[----:B------:R-:W-:Y:S05]  /*7010*/  BSYNC B1 ;  /* 0x0000000000017941 */ /* 0x000fea0003800000 */
.L_x_232:
        /* <DEDUP_REMOVED lines=9> */
.L_x_235:
[----:B------:R-:W-:Y:S05]  /*70b0*/  BSYNC B1 ;  /* 0x0000000000017941 */ /* 0x000fea0003800000 */
.L_x_234:
        /* <DEDUP_REMOVED lines=9> */
.L_x_237:
[----:B------:R-:W-:Y:S05]  /*7150*/  BSYNC B1 ;  /* 0x0000000000017941 */ /* 0x000fea0003800000 */
.L_x_236:
        /* <DEDUP_REMOVED lines=9> */
.L_x_239:
[----:B------:R-:W-:Y:S05]  /*71f0*/  BSYNC B1 ;  /* 0x0000000000017941 */ /* 0x000fea0003800000 */
.L_x_238:
        /* <DEDUP_REMOVED lines=9> */
.L_x_241:
[----:B------:R-:W-:Y:S05]  /*7290*/  BSYNC B1 ;  /* 0x0000000000017941 */ /* 0x000fea0003800000 */
.L_x_240:
        /* <DEDUP_REMOVED lines=9> */
.L_x_243:
[----:B------:R-:W-:Y:S05]  /*7330*/  BSYNC B1 ;  /* 0x0000000000017941 */ /* 0x000fea0003800000 */
.L_x_242:
        /* <DEDUP_REMOVED lines=9> */
.L_x_245:
[----:B------:R-:W-:Y:S05]  /*73d0*/  BSYNC B1 ;  /* 0x0000000000017941 */ /* 0x000fea0003800000 */
.L_x_244:
        /* <DEDUP_REMOVED lines=9> */
.L_x_247:
[----:B------:R-:W-:Y:S05]  /*7470*/  BSYNC B1 ;  /* 0x0000000000017941 */ /* 0x000fea0003800000 */
.L_x_246:
        /* <DEDUP_REMOVED lines=9> */
.L_x_249:
[----:B------:R-:W-:Y:S05]  /*7510*/  BSYNC B1 ;  /* 0x0000000000017941 */ /* 0x000fea0003800000 */
.L_x_248:
        /* <DEDUP_REMOVED lines=9> */
.L_x_251:
[----:B------:R-:W-:Y:S05]  /*75b0*/  BSYNC B1 ;  /* 0x0000000000017941 */ /* 0x000fea0003800000 */
.L_x_250:
        /* <DEDUP_REMOVED lines=9> */
.L_x_253:
[----:B------:R-:W-:Y:S05]  /*7650*/  BSYNC B1 ;  /* 0x0000000000017941 */ /* 0x000fea0003800000 */
.L_x_252:
        /* <DEDUP_REMOVED lines=9> */
.L_x_255:
[----:B------:R-:W-:Y:S05]  /*76f0*/  BSYNC B1 ;  /* 0x0000000000017941 */ /* 0x000fea0003800000 */
.L_x_254:
        /* <DEDUP_REMOVED lines=9> */
.L_x_257:
[----:B------:R-:W-:Y:S05]  /*7790*/  BSYNC B1 ;  /* 0x0000000000017941 */ /* 0x000fea0003800000 */
.L_x_256:
        /* <DEDUP_REMOVED lines=9> */
.L_x_259:
[----:B------:R-:W-:Y:S05]  /*7830*/  BSYNC B1 ;  /* 0x0000000000017941 */ /* 0x000fea0003800000 */
.L_x_258:
        /* <DEDUP_REMOVED lines=9> */
.L_x_261:
[----:B------:R-:W-:Y:S05]  /*78d0*/  BSYNC B1 ;  /* 0x0000000000017941 */ /* 0x000fea0003800000 */
.L_x_260:
        /* <DEDUP_REMOVED lines=9> */
.L_x_263:
[----:B------:R-:W-:Y:S05]  /*7970*/  BSYNC B1 ;  /* 0x0000000000017941 */ /* 0x000fea0003800000 */
.L_x_262:
        /* <DEDUP_REMOVED lines=9> */
.L_x_265:
[----:B------:R-:W-:Y:S05]  /*7a10*/  BSYNC B1 ;  /* 0x0000000000017941 */ /* 0x000fea0003800000 */
.L_x_264:
        /* <DEDUP_REMOVED lines=9> */
.L_x_267:
[----:B------:R-:W-:Y:S05]  /*7ab0*/  BSYNC B1 ;  /* 0x0000000000017941 */ /* 0x000fea0003800000 */
.L_x_266:
        /* <DEDUP_REMOVED lines=9> */
.L_x_269:
[----:B------:R-:W-:Y:S05]  /*7b50*/  BSYNC B1 ;  /* 0x0000000000017941 */ /* 0x000fea0003800000 */
.L_x_268:
        /* <DEDUP_REMOVED lines=9> */
.L_x_271:
[----:B------:R-:W-:Y:S05]  /*7bf0*/  BSYNC B1 ;  /* 0x0000000000017941 */ /* 0x000fea0003800000 */
.L_x_270:
        /* <DEDUP_REMOVED lines=9> */
.L_x_273:
[----:B------:R-:W-:Y:S05]  /*7c90*/  BSYNC B1 ;  /* 0x0000000000017941 */ /* 0x000fea0003800000 */
.L_x_272:
        /* <DEDUP_REMOVED lines=9> */
.L_x_275:
[----:B------:R-:W-:Y:S05]  /*7d30*/  BSYNC B1 ;  /* 0x0000000000017941 */ /* 0x000fea0003800000 */
.L_x_274:
        /* <DEDUP_REMOVED lines=9> */
.L_x_277:
[----:B------:R-:W-:Y:S05]  /*7dd0*/  BSYNC B1 ;  /* 0x0000000000017941 */ /* 0x000fea0003800000 */
.L_x_276:
        /* <DEDUP_REMOVED lines=9> */
.L_x_279:
[----:B------:R-:W-:Y:S05]  /*7e70*/  BSYNC B1 ;  /* 0x0000000000017941 */ /* 0x000fea0003800000 */
.L_x_278:
        /* <DEDUP_REMOVED lines=9> */
.L_x_281:
[----:B------:R-:W-:Y:S05]  /*7f10*/  BSYNC B1 ;  /* 0x0000000000017941 */ /* 0x000fea0003800000 */
.L_x_280:
[----:B0----5:R-:W-:Y:S01]  /*7f20*/  IMAD.U32 R3, R154, 0x10000, RZ ;  /* 0x000100009a037824 */ /* 0x021fe200078e00ff */
[----:B------:R-:W-:Y:S01]  /*7f30*/  ISETP.GT.AND P2, PT, R0, 0x78, P1 ;  /* 0x000000780000780c */ /* 0x000fe20000f44270 */
[----:B------:R-:W-:Y:S02]  /*7f40*/  BSSY B1, `(.L_x_282) ;  /* 0x0000007000017945 */ /* 0x000fe40003800000 */
[----:B-1----:R-:W-:-:S04]  /*7f50*/  FMUL R4, R3, R156 ;  /* 0x0000009c03047220 */ /* 0x002fc80000400000 */
[----:B------:R-:W-:-:S05]  /*7f60*/  FFMA R4, R85, R155, R4 ;  /* 0x0000009b55047223 */ /* 0x000fca0000000004 */
[----:B------:R-:W-:-:S05]  /*7f70*/  F2FP.BF16.F32.PACK_AB R4, RZ, R4 ;  /* 0x00000004ff04723e */ /* 0x000fca00000010ff */
[----:B------:R0:W-:Y:S01]  /*7f80*/  @P0 STG.E.U16 desc[UR36][R6.64+0xf2], R4 ;  /* 0x0000f20406000986 */ /* 0x0001e2000c101524 */
[----:B------:R-:W-:Y:S05]  /*7f90*/  @!P2 BRA `(.L_x_283) ;  /* 0x000000000004a947 */ /* 0x000fea0003800000 */
[----:B------:R1:W5:Y:S02]  /*7fa0*/  LDG.E.LTC128B.U16 R154, desc[UR36][R10.64+0xf0] ;  /* 0x0000f0240a9a7981 */ /* 0x000364000c1e1520 */
.L_x_283:
[----:B------:R-:W-:Y:S05]  /*7fb0*/  BSYNC B1 ;  /* 0x0000000000017941 */ /* 0x000fea0003800000 */
.L_x_282:
[----:B-----5:R-:W-:Y:S01]  /*7fc0*/  IMAD.U32 R3, R154, 0x10000, RZ ;  /* 0x000100009a037824 */ /* 0x020fe200078e00ff */
[----:B------:R-:W-:Y:S01]  /*7fd0*/  ISETP.GT.AND P1, PT, R0, 0x79, P1 ;  /* 0x000000790000780c */ /* 0x000fe20000f24270 */
[----:B0-----:R-:W-:Y:S01]  /*7fe0*/  @P2 IMAD.MOV.U32 R4, RZ, RZ, R8 ;  /* 0x000000ffff042224 */ /* 0x001fe200078e0008 */
[----:B------:R-:W-:Y:S01]  /*7ff0*/  BSSY B1, `(.L_x_284) ;  /* 0x0000008000017945 */ /* 0x000fe20003800000 */
[----:B------:R-:W-:Y:S01]  /*8000*/  FMUL R3, R3, R156 ;  /* 0x0000009c03037220 */ /* 0x000fe20000400000 */
[----:B------:R-:W-:-:S03]  /*8010*/  @P2 IMAD.MOV.U32 R5, RZ, RZ, R9 ;  /* 0x000000ffff052224 */ /* 0x000fc600078e0009 */
[----:B------:R-:W-:-:S05]  /*8020*/  FFMA R3, R86, R155, R3 ;  /* 0x0000009b56037223 */ /* 0x000fca0000000003 */
[----:B------:R-:W-:-:S05]  /*8030*/  F2FP.BF16.F32.PACK_AB R3, RZ, R3 ;  /* 0x00000003ff03723e */ /* 0x000fca00000010ff */
[----:B------:R0:W-:Y:S01]  /*8040*/  @P2 STG.E.U16 desc[UR36][R4.64+0xf0], R3 ;  /* 0x0000f00304002986 */ /* 0x0001e2000c101524 */
[----:B------:R-:W-:Y:S05]  /*8050*/  @!P1 BRA `(.L_x_285) ;  /* 0x0000000000049947 */ /* 0x000fea0003800000 */
[----:B------:R0:W5:Y:S02]  /*8060*/  LDG.E.LTC128B.U16 R154, desc[UR36][R10.64+0xf2] ;  /* 0x0000f2240a9a7981 */ /* 0x000164000c1e1520 */
.L_x_285:
[----:B------:R-:W-:Y:S05]  /*8070*/  BSYNC B1 ;  /* 0x0000000000017941 */ /* 0x000fea0003800000 */
.L_x_284:
[----:B------:R-:W-:Y:S05]  /*8080*/  @!P1 BRA `(.L_x_286) ;  /* 0x00000024004c9947 */ /* 0x000fea0003800000 */
[----:B0----5:R-:W-:-:S04]  /*8090*/  IMAD.U32 R3, R154, 0x10000, RZ ;  /* 0x000100009a037824 */ /* 0x021fc800078e00ff */
[----:B------:R-:W-:-:S04]  /*80a0*/  FMUL R0, R3, R156 ;  /* 0x0000009c03007220 */ /* 0x000fc80000400000 */
[----:B------:R-:W-:-:S05]  /*80b0*/  FFMA R0, R87, R155, R0 ;  /* 0x0000009b57007223 */ /* 0x000fca0000000000 */
[----:B------:R-:W-:-:S05]  /*80c0*/  F2FP.BF16.F32.PACK_AB R0, RZ, R0 ;  /* 0x00000000ff00723e */ /* 0x000fca00000010ff */
[----:B------:R0:W-:Y:S01]  /*80d0*/  STG.E.U16 desc[UR36][R8.64+0xf2], R0 ;  /* 0x0000f20008007986 */ /* 0x0001e2000c101524 */
[----:B------:R-:W-:Y:S05]  /*80e0*/  BRA `(.L_x_286) ;  /* 0x0000002400347947 */ /* 0x000fea0003800000 */
.L_x_35:
[----:B------:R-:W-:Y:S01]  /*80f0*/  ULDC.64 UR4, c[0x0][0x5c0] ;  /* 0x0001700000047ab9 */ /* 0x000fe20000000a00 */
[-C--:B------:R-:W-:Y:S01]  /*8100*/  FMUL R88, R88, R155.reuse ;  /* 0x0000009b58587220 */ /* 0x080fe20000400000 */
[----:B------:R-:W-:Y:S01]  /*8110*/  LEA R6, P0, R168, UR4, 0x1 ;  /* 0x00000004a8067c11 */ /* 0x000fe2000f8008ff */
[----:B------:R-:W-:Y:S01]  /*8120*/  IMAD.SHL.U32 R11, R4, 0x10, RZ ;  /* 0x00000010040b7824 */ /* 0x000fe200078e00ff */
[----:B------:R-:W-:Y:S01]  /*8130*/  ISETP.GT.AND P2, PT, R0, 0x1, P3 ;  /* 0x000000010000780c */ /* 0x000fe20001f44270 */
[-C--:B------:R-:W-:Y:S01]  /*8140*/  FMUL R89, R89, R155.reuse ;  /* 0x0000009b59597220 */ /* 0x080fe20000400000 */
[----:B------:R-:W-:Y:S01]  /*8150*/  LEA.HI.X R7, R168, UR5, R167, 0x1, P0 ;  /* 0x00000005a8077c11 */ /* 0x000fe200080f0ca7 */
[-C--:B------:R-:W-:Y:S01]  /*8160*/  FMUL R90, R90, R155.reuse ;  /* 0x0000009b5a5a7220 */ /* 0x080fe20000400000 */
[----:B------:R-:W-:Y:S01]  /*8170*/  ISETP.GT.AND P0, PT, R3, 0x8, PT ;  /* 0x000000080300780c */ /* 0x000fe20003f04270 */
[-C--:B------:R-:W-:Y:S01]  /*8180*/  FMUL R91, R91, R155.reuse ;  /* 0x0000009b5b5b7220 */ /* 0x080fe20000400000 */
[----:B------:R-:W-:Y:S01]  /*8190*/  F2FP.BF16.F32.PACK_AB R88, RZ, R88 ;  /* 0x00000058ff58723e */ /* 0x000fe200000010ff */
[-C--:B------:R-:W-:Y:S01]  /*81a0*/  FMUL R92, R92, R155.reuse ;  /* 0x0000009b5c5c7220 */ /* 0x080fe20000400000 */
[----:B------:R-:W-:Y:S01]  /*81b0*/  ISETP.GT.AND P4, PT, R0, RZ, P0 ;  /* 0x000000ff0000720c */ /* 0x000fe20000784270 */
[-C--:B------:R-:W-:Y:S01]  /*81c0*/  FMUL R93, R93, R155.reuse ;  /* 0x0000009b5d5d7220 */ /* 0x080fe20000400000 */
[--C-:B------:R-:W-:Y:S01]  /*81d0*/  SHF.L.U64.HI R9, R4, 0x4, R5.reuse ;  /* 0x0000000404097819 */ /* 0x100fe20000010205 */
[----:B------:R-:W-:Y:S01]  /*81e0*/  @P1 STG.E.U16 desc[UR36][R6.64], R88 ;  /* 0x0000005806001986 */ /* 0x000fe2000c101524 */
[----:B------:R-:W-:Y:S01]  /*81f0*/  ISETP.GT.AND P1, PT, R0, 0x1, P0 ;  /* 0x000000010000780c */ /* 0x000fe20000724270 */
[-C--:B------:R-:W-:Y:S01]  /*8200*/  FMUL R94, R94, R155.reuse ;  /* 0x0000009b5e5e7220 */ /* 0x080fe20000400000 */
[----:B------:R-:W-:Y:S01]  /*8210*/  IADD3 R12, P5, R11, R6, RZ ;  /* 0x000000060b0c7210 */ /* 0x000fe20007fbe0ff */
[----:B------:R-:W-:Y:S01]  /*8220*/  FMUL R95, R95, R155 ;  /* 0x0000009b5f5f7220 */ /* 0x000fe20000400000 */
[----:B------:R-:W-:Y:S01]  /*8230*/  F2FP.BF16.F32.PACK_AB R89, RZ, R89 ;  /* 0x00000059ff59723e */ /* 0x000fe200000010ff */
[-C--:B------:R-:W-:Y:S01]  /*8240*/  FMUL R96, R96, R155.reuse ;  /* 0x0000009b60607220 */ /* 0x080fe20000400000 */
[----:B------:R-:W-:Y:S01]  /*8250*/  F2FP.BF16.F32.PACK_AB R90, RZ, R90 ;  /* 0x0000005aff5a723e */ /* 0x000fe200000010ff */
[----:B------:R-:W-:Y:S01]  /*8260*/  FMUL R97, R97, R155 ;  /* 0x0000009b61617220 */ /* 0x000fe20000400000 */
[----:B------:R-:W-:Y:S01]  /*8270*/  IADD3.X R13, R9, R7, RZ, P5, !PT ;  /* 0x00000007090d7210 */ /* 0x000fe20002ffe4ff */
[----:B------:R-:W-:Y:S01]  /*8280*/  @P2 STG.E.U16 desc[UR36][R6.64+0x2], R89 ;  /* 0x0000025906002986 */ /* 0x000fe2000c101524 */
[----:B------:R-:W-:Y:S01]  /*8290*/  F2FP.BF16.F32.PACK_AB R91, RZ, R91 ;  /* 0x0000005bff5b723e */ /* 0x000fe200000010ff */
[-C--:B------:R-:W-:Y:S01]  /*82a0*/  FMUL R98, R98, R155.reuse ;  /* 0x0000009b62627220 */ /* 0x080fe20000400000 */
[C---:B------:R-:W-:Y:S01]  /*82b0*/  ISETP.GT.AND P5, PT, R0.reuse, 0x9, P3 ;  /* 0x000000090000780c */ /* 0x040fe20001fa4270 */
[----:B------:R-:W-:Y:S01]  /*82c0*/  @P4 STG.E.U16 desc[UR36][R12.64], R90 ;  /* 0x0000005a0c004986 */ /* 0x000fe2000c101524 */
[C---:B------:R-:W-:Y:S01]  /*82d0*/  ISETP.GT.AND P4, PT, R0.reuse, 0x8, P3 ;  /* 0x000000080000780c */ /* 0x040fe20001f84270 */
[-C--:B------:R-:W-:Y:S01]  /*82e0*/  FMUL R99, R99, R155.reuse ;  /* 0x0000009b63637220 */ /* 0x080fe20000400000 */
[C---:B------:R-:W-:Y:S01]  /*82f0*/  ISETP.GT.AND P2, PT, R0.reuse, 0x8, P0 ;  /* 0x000000080000780c */ /* 0x040fe20000744270 */
[----:B------:R-:W-:Y:S01]  /*8300*/  @P1 STG.E.U16 desc[UR36][R12.64+0x2], R91 ;  /* 0x0000025b0c001986 */ /* 0x000fe2000c101524 */
[----:B------:R-:W-:Y:S01]  /*8310*/  ISETP.GT.AND P1, PT, R0, 0x9, P0 ;  /* 0x000000090000780c */ /* 0x000fe20000724270 */
[-C--:B------:R-:W-:Y:S01]  /*8320*/  FMUL R100, R100, R155.reuse ;  /* 0x0000009b64647220 */ /* 0x080fe20000400000 */
[----:B------:R-:W-:Y:S01]  /*8330*/  F2FP.BF16.F32.PACK_AB R92, RZ, R92 ;  /* 0x0000005cff5c723e */ /* 0x000fe200000010ff */
[----:B------:R-:W-:Y:S01]  /*8340*/  FMUL R101, R101, R155 ;  /* 0x0000009b65657220 */ /* 0x000fe20000400000 */
[----:B------:R-:W-:Y:S01]  /*8350*/  F2FP.BF16.F32.PACK_AB R93, RZ, R93 ;  /* 0x0000005dff5d723e */ /* 0x000fe200000010ff */
[-C--:B------:R-:W-:Y:S01]  /*8360*/  FMUL R102, R102, R155.reuse ;  /* 0x0000009b66667220 */ /* 0x080fe20000400000 */
[----:B------:R-:W-:Y:S01]  /*8370*/  F2FP.BF16.F32.PACK_AB R94, RZ, R94 ;  /* 0x0000005eff5e723e */ /* 0x000fe200000010ff */
[----:B------:R-:W-:Y:S01]  /*8380*/  FMUL R103, R103, R155 ;  /* 0x0000009b67677220 */ /* 0x000fe20000400000 */
[----:B------:R-:W-:Y:S01]  /*8390*/  F2FP.BF16.F32.PACK_AB R95, RZ, R95 ;  /* 0x0000005fff5f723e */ /* 0x000fe200000010ff */
[----:B------:R-:W-:Y:S01]  /*83a0*/  @P4 STG.E.U16 desc[UR36][R6.64+0x10], R92 ;  /* 0x0000105c06004986 */ /* 0x000fe2000c101524 */
[----:B------:R-:W-:Y:S01]  /*83b0*/  ISETP.GT.AND P4, PT, R0, 0x10, P3 ;  /* 0x000000100000780c */ /* 0x000fe20001f84270 */
[----:B------:R-:W-:Y:S01]  /*83c0*/  FMUL R104, R104, R155 ;  /* 0x0000009b68687220 */ /* 0x000fe20000400000 */
[----:B------:R-:W-:Y:S01]  /*83d0*/  F2FP.BF16.F32.PACK_AB R96, RZ, R96 ;  /* 0x00000060ff60723e */ /* 0x000fe200000010ff */
[----:B------:R-:W-:Y:S01]  /*83e0*/  @P5 STG.E.U16 desc[UR36][R6.64+0x12], R93 ;  /* 0x0000125d06005986 */ /* 0x000fe2000c101524 */
[----:B------:R-:W-:Y:S01]  /*83f0*/  F2FP.BF16.F32.PACK_AB R97, RZ, R97 ;  /* 0x00000061ff61723e */ /* 0x000fe200000010ff */
[-C--:B------:R-:W-:Y:S01]  /*8400*/  FMUL R105, R105, R155.reuse ;  /* 0x0000009b69697220 */ /* 0x080fe20000400000 */
[C---:B------:R-:W-:Y:S01]  /*8410*/  ISETP.GT.AND P5, PT, R0.reuse, 0x11, P0 ;  /* 0x000000110000780c */ /* 0x040fe200007a4270 */
[----:B------:R-:W-:Y:S01]  /*8420*/  @P2 STG.E.U16 desc[UR36][R12.64+0x10], R94 ;  /* 0x0000105e0c002986 */ /* 0x000fe2000c101524 */
[----:B------:R-:W-:Y:S01]  /*8430*/  ISETP.GT.AND P2, PT, R0, 0x10, P0 ;  /* 0x000000100000780c */ /* 0x000fe20000744270 */
[-C--:B------:R-:W-:Y:S01]  /*8440*/  FMUL R106, R106, R155.reuse ;  /* 0x0000009b6a6a7220 */ /* 0x080fe20000400000 */
[----:B------:R-:W-:Y:S01]  /*8450*/  F2FP.BF16.F32.PACK_AB R98, RZ, R98 ;  /* 0x00000062ff62723e */ /* 0x000fe200000010ff */
[----:B------:R-:W-:Y:S01]  /*8460*/  @P1 STG.E.U16 desc[UR36][R12.64+0x12], R95 ;  /* 0x0000125f0c001986 */ /* 0x000fe2000c101524 */
[C---:B------:R-:W-:Y:S01]  /*8470*/  ISETP.GT.AND P1, PT, R0.reuse, 0x11, P3 ;  /* 0x000000110000780c */ /* 0x040fe20001f24270 */
[----:B------:R-:W-:Y:S01]  /*8480*/  FMUL R107, R107, R155 ;  /* 0x0000009b6b6b7220 */ /* 0x000fe20000400000 */
[----:B------:R-:W-:Y:S01]  /*8490*/  F2FP.BF16.F32.PACK_AB R99, RZ, R99 ;  /* 0x00000063ff63723e */ /* 0x000fe200000010ff */
        /* <DEDUP_REMOVED lines=61> */
[----:B------:R-:W-:Y:S01]  /*8870*/  ISETP.GT.AND P4, PT, R0, 0x31, P3 ;  /* 0x000000310000780c */ /* 0x000fe20001f84270 */
[----:B------:R-:W-:Y:S01]  /*8880*/  FMUL R125, R125, R155 ;  /* 0x0000009b7d7d7220 */ /* 0x000fe20000400000 */
[----:B------:R-:W-:Y:S01]  /*8890*/  F2FP.BF16.F32.PACK_AB R117, RZ, R117 ;  /* 0x00000075ff75723e */ /* 0x000fe200000010ff */
[-C--:B------:R-:W-:Y:S01]  /*88a0*/  FMUL R126, R126, R155.reuse ;  /* 0x0000009b7e7e7220 */ /* 0x080fe20000400000 */
[----:B------:R-:W-:Y:S01]  /*88b0*/  F2FP.BF16.F32.PACK_AB R118, RZ, R118 ;  /* 0x00000076ff76723e */ /* 0x000fe200000010ff */
[----:B------:R-:W-:Y:S01]  /*88c0*/  FMUL R127, R127, R155 ;  /* 0x0000009b7f7f7220 */ /* 0x000fe20000400000 */
[----:B------:R-:W-:Y:S01]  /*88d0*/  F2FP.BF16.F32.PACK_AB R119, RZ, R119 ;  /* 0x00000077ff77723e */ /* 0x000fe200000010ff */
        /* <DEDUP_REMOVED lines=64> */
[----:B------:R-:W-:Y:S01]  /*8ce0*/  IMAD.SHL.U32 R23, R4, 0x100, RZ ;  /* 0x0000010004177824 */ /* 0x000fe200078e00ff */
[----:B------:R-:W-:Y:S01]  /*8cf0*/  F2FP.BF16.F32.PACK_AB R138, RZ, R138 ;  /* 0x0000008aff8a723e */ /* 0x000fe200000010ff */
[----:B------:R-:W-:Y:S01]  /*8d00*/  FMUL R146, R146, R155 ;  /* 0x0000009b92927220 */ /* 0x000fe20000400000 */
[----:B------:R-:W-:Y:S01]  /*8d10*/  F2FP.BF16.F32.PACK_AB R139, RZ, R139 ;  /* 0x0000008bff8b723e */ /* 0x000fe200000010ff */
[----:B------:R-:W-:Y:S01]  /*8d20*/  @P1 STG.E.U16 desc[UR36][R6.64+0x90], R124 ;  /* 0x0000907c06001986 */ /* 0x000fe2000c101524 */
[C---:B------:R-:W-:Y:S01]  /*8d30*/  ISETP.GT.AND P1, PT, R0.reuse, 0x50, P3 ;  /* 0x000000500000780c */ /* 0x040fe20001f24270 */
[-C--:B------:R-:W-:Y:S01]  /*8d40*/  FMUL R147, R147, R155.reuse ;  /* 0x0000009b93937220 */ /* 0x080fe20000400000 */
[----:B------:R-:W-:Y:S01]  /*8d50*/  F2FP.BF16.F32.PACK_AB R140, RZ, R140 ;  /* 0x0000008cff8c723e */ /* 0x000fe200000010ff */
[----:B------:R-:W-:Y:S01]  /*8d60*/  @P2 STG.E.U16 desc[UR36][R6.64+0x92], R125 ;  /* 0x0000927d06002986 */ /* 0x000fe2000c101524 */
[----:B------:R-:W-:Y:S01]  /*8d70*/  ISETP.GT.AND P2, PT, R0, 0x51, P3 ;  /* 0x000000510000780c */ /* 0x000fe20001f44270 */
        /* <DEDUP_REMOVED lines=16> */
[-C--:B------:R-:W-:Y:S01]  /*8e80*/  FMUL R25, R25, R155.reuse ;  /* 0x0000009b19197220 */ /* 0x080fe20000400000 */
[----:B------:R-:W-:Y:S01]  /*8e90*/  SHF.L.U64.HI R21, R4, 0x8, R5 ;  /* 0x0000000804157819 */ /* 0x000fe20000010205 */
[----:B------:R-:W-:Y:S01]  /*8ea0*/  @P5 STG.E.U16 desc[UR36][R12.64+0xa0], R130 ;  /* 0x0000a0820c005986 */ /* 0x000fe2000c101524 */
[----:B------:R-:W-:Y:S01]  /*8eb0*/  ISETP.GT.AND P5, PT, R0, 0x58, P0 ;  /* 0x000000580000780c */ /* 0x000fe200007a4270 */
        /* <DEDUP_REMOVED lines=26> */
[----:B------:R-:W-:Y:S01]  /*9060*/  FMUL R32, R32, R155 ;  /* 0x0000009b20207220 */ /* 0x000fe20000400000 */
[----:B------:R-:W-:Y:S01]  /*9070*/  F2FP.BF16.F32.PACK_AB R25, RZ, R25 ;  /* 0x00000019ff19723e */ /* 0x000fe200000010ff */
[-C--:B------:R-:W-:Y:S01]  /*9080*/  FMUL R33, R33, R155.reuse ;  /* 0x0000009b21217220 */ /* 0x080fe20000400000 */
        /* <DEDUP_REMOVED lines=28> */
[----:B------:R-:W-:Y:S01]  /*9250*/  F2FP.BF16.F32.PACK_AB R34, RZ, R34 ;  /* 0x00000022ff22723e */ /* 0x000fe200000010ff */
[----:B------:R-:W-:Y:S01]  /*9260*/  FMUL R42, R42, R155 ;  /* 0x0000009b2a2a7220 */ /* 0x000fe20000400000 */
[----:B------:R-:W-:Y:S01]  /*9270*/  F2FP.BF16.F32.PACK_AB R35, RZ, R35 ;  /* 0x00000023ff23723e */ /* 0x000fe200000010ff */
[----:B------:R-:W-:Y:S01]  /*9280*/  @P4 STG.E.U16 desc[UR36][R12.64+0xd2], R143 ;  /* 0x0000d28f0c004986 */ /* 0x000fe2000c101524 */
[C---:B------:R-:W-:Y:S01]  /*9290*/  ISETP.GT.AND P4, PT, R0.reuse, 0x71, P0 ;  /* 0x000000710000780c */ /* 0x040fe20000784270 */
[----:B------:R-:W-:Y:S01]  /*92a0*/  FMUL R43, R43, R155 ;  /* 0x0000009b2b2b7220 */ /* 0x000fe20000400000 */
[----:B------:R-:W-:Y:S01]  /*92b0*/  F2FP.BF16.F32.PACK_AB R36, RZ, R36 ;  /* 0x00000024ff24723e */ /* 0x000fe200000010ff */
[----:B------:R-:W-:Y:S01]  /*92c0*/  @P5 STG.E.U16 desc[UR36][R6.64+0xe0], R144 ;  /* 0x0000e09006005986 */ /* 0x000fe2000c101524 */
[----:B------:R-:W-:Y:S01]  /*92d0*/  ISETP.GT.AND P5, PT, R0, 0x70, P0 ;  /* 0x000000700000780c */ /* 0x000fe200007a4270 */
[----:B------:R-:W-:Y:S01]  /*92e0*/  @P1 IMAD.MOV.U32 R4, RZ, RZ, R6 ;  /* 0x000000ffff041224 */ /* 0x000fe200078e0006 */
[----:B------:R-:W-:Y:S01]  /*92f0*/  F2FP.BF16.F32.PACK_AB R37, RZ, R37 ;  /* 0x00000025ff25723e */ /* 0x000fe200000010ff */
[----:B------:R-:W-:Y:S01]  /*9300*/  @P1 IMAD.MOV.U32 R5, RZ, RZ, R7 ;  /* 0x000000ffff051224 */ /* 0x000fe200078e0007 */
[----:B------:R-:W-:Y:S01]  /*9310*/  F2FP.BF16.F32.PACK_AB R38, RZ, R38 ;  /* 0x00000026ff26723e */ /* 0x000fe200000010ff */
[----:B------:R-:W-:Y:S01]  /*9320*/  FMUL R44, R44, R155 ;  /* 0x0000009b2c2c7220 */ /* 0x000fe20000400000 */
[----:B------:R-:W-:Y:S01]  /*9330*/  F2FP.BF16.F32.PACK_AB R39, RZ, R39 ;  /* 0x00000027ff27723e */ /* 0x000fe200000010ff */
[-C--:B------:R-:W-:Y:S01]  /*9340*/  FMUL R45, R45, R155.reuse ;  /* 0x0000009b2d2d7220 */ /* 0x080fe20000400000 */
[----:B------:R0:W-:Y:S01]  /*9350*/  @P1 STG.E.U16 desc[UR36][R4.64+0xe2], R145 ;  /* 0x0000e29104001986 */ /* 0x0001e2000c101524 */
[----:B------:R-:W-:Y:S01]  /*9360*/  IADD3 R14, P1, P2, R11, R6, R23 ;  /* 0x000000060b0e7210 */ /* 0x000fe20007a3e017 */
[-C--:B------:R-:W-:Y:S01]  /*9370*/  FMUL R46, R46, R155.reuse ;  /* 0x0000009b2e2e7220 */ /* 0x080fe20000400000 */
[----:B------:R-:W-:Y:S01]  /*9380*/  F2FP.BF16.F32.PACK_AB R40, RZ, R40 ;  /* 0x00000028ff28723e */ /* 0x000fe200000010ff */
[----:B------:R-:W-:Y:S01]  /*9390*/  FMUL R47, R47, R155 ;  /* 0x0000009b2f2f7220 */ /* 0x000fe20000400000 */
[----:B------:R-:W-:Y:S01]  /*93a0*/  IADD3.X R15, R9, R7, R21, P1, P2 ;  /* 0x00000007090f7210 */ /* 0x000fe20000fe4415 */
[-C--:B------:R-:W-:Y:S01]  /*93b0*/  FMUL R48, R48, R155.reuse ;  /* 0x0000009b30307220 */ /* 0x080fe20000400000 */
[----:B------:R-:W-:Y:S01]  /*93c0*/  ISETP.GT.AND P1, PT, R3, 0x80, PT ;  /* 0x000000800300780c */ /* 0x000fe20003f24270 */
[-C--:B------:R-:W-:Y:S01]  /*93d0*/  FMUL R49, R49, R155.reuse ;  /* 0x0000009b31317220 */ /* 0x080fe20000400000 */
[----:B------:R-:W-:Y:S01]  /*93e0*/  ISETP.GT.AND P2, PT, R3, 0x88, PT ;  /* 0x000000880300780c */ /* 0x000fe20003f44270 */
[----:B------:R-:W-:Y:S01]  /*93f0*/  FMUL R50, R50, R155 ;  /* 0x0000009b32327220 */ /* 0x000fe20000400000 */
[----:B------:R-:W-:Y:S01]  /*9400*/  F2FP.BF16.F32.PACK_AB R41, RZ, R41 ;  /* 0x00000029ff29723e */ /* 0x000fe200000010ff */
[----:B0-----:R-:W-:Y:S01]  /*9410*/  @P5 IMAD.MOV.U32 R4, RZ, RZ, R12 ;  /* 0x000000ffff045224 */ /* 0x001fe200078e000c */
[----:B------:R-:W-:Y:S01]  /*9420*/  F2FP.BF16.F32.PACK_AB R42, RZ, R42 ;  /* 0x0000002aff2a723e */ /* 0x000fe200000010ff */
[----:B------:R-:W-:Y:S01]  /*9430*/  @P5 IMAD.MOV.U32 R5, RZ, RZ, R13 ;  /* 0x000000ffff055224 */ /* 0x000fe200078e000d */
[----:B------:R-:W-:Y:S01]  /*9440*/  F2FP.BF16.F32.PACK_AB R43, RZ, R43 ;  /* 0x0000002bff2b723e */ /* 0x000fe200000010ff */
[-C--:B------:R-:W-:Y:S01]  /*9450*/  FMUL R51, R51, R155.reuse ;  /* 0x0000009b33337220 */ /* 0x080fe20000400000 */
[----:B------:R-:W-:Y:S01]  /*9460*/  F2FP.BF16.F32.PACK_AB R44, RZ, R44 ;  /* 0x0000002cff2c723e */ /* 0x000fe200000010ff */
[-C--:B------:R-:W-:Y:S01]  /*9470*/  FMUL R52, R52, R155.reuse ;  /* 0x0000009b34347220 */ /* 0x080fe20000400000 */
[----:B------:R0:W-:Y:S01]  /*9480*/  @P5 STG.E.U16 desc[UR36][R4.64+0xe0], R146 ;  /* 0x0000e09204005986 */ /* 0x0001e2000c101524 */
[C---:B------:R-:W-:Y:S01]  /*9490*/  ISETP.GT.AND P5, PT, R0.reuse, 0x78, P3 ;  /* 0x000000780000780c */ /* 0x040fe20001fa4270 */
[-C--:B------:R-:W-:Y:S01]  /*94a0*/  FMUL R53, R53, R155.reuse ;  /* 0x0000009b35357220 */ /* 0x080fe20000400000 */
[C---:B------:R-:W-:Y:S01]  /*94b0*/  ISETP.GT.AND P3, PT, R0.reuse, 0x79, P3 ;  /* 0x000000790000780c */ /* 0x040fe20001f64270 */
[----:B------:R-:W-:Y:S01]  /*94c0*/  @P4 STG.E.U16 desc[UR36][R12.64+0xe2], R147 ;  /* 0x0000e2930c004986 */ /* 0x000fe2000c101524 */
[----:B------:R-:W-:Y:S01]  /*94d0*/  ISETP.GT.AND P4, PT, R0, 0x78, P0 ;  /* 0x000000780000780c */ /* 0x000fe20000784270 */
[-C--:B------:R-:W-:Y:S01]  /*94e0*/  FMUL R54, R54, R155.reuse ;  /* 0x0000009b36367220 */ /* 0x080fe20000400000 */
[----:B------:R-:W-:Y:S01]  /*94f0*/  ISETP.GT.AND P0, PT, R0, 0x79, P0 ;  /* 0x000000790000780c */ /* 0x000fe20000704270 */
[----:B------:R-:W-:Y:S01]  /*9500*/  FMUL R55, R55, R155 ;  /* 0x0000009b37377220 */ /* 0x000fe20000400000 */
[----:B------:R-:W-:Y:S01]  /*9510*/  F2FP.BF16.F32.PACK_AB R45, RZ, R45 ;  /* 0x0000002dff2d723e */ /* 0x000fe200000010ff */
[-C--:B------:R-:W-:Y:S01]  /*9520*/  FMUL R56, R56, R155.reuse ;  /* 0x0000009b38387220 */ /* 0x080fe20000400000 */
[----:B------:R-:W-:Y:S01]  /*9530*/  F2FP.BF16.F32.PACK_AB R46, RZ, R46 ;  /* 0x0000002eff2e723e */ /* 0x000fe200000010ff */
[----:B------:R-:W-:Y:S01]  /*9540*/  FMUL R57, R57, R155 ;  /* 0x0000009b39397220 */ /* 0x000fe20000400000 */
[----:B------:R-:W-:Y:S01]  /*9550*/  F2FP.BF16.F32.PACK_AB R47, RZ, R47 ;  /* 0x0000002fff2f723e */ /* 0x000fe200000010ff */
[----:B------:R-:W-:Y:S01]  /*9560*/  @P5 STG.E.U16 desc[UR36][R6.64+0xf0], R148 ;  /* 0x0000f09406005986 */ /* 0x000fe2000c101524 */
[----:B0-----:R-:W-:Y:S01]  /*9570*/  IADD3 R4, P5, R23, R6, RZ ;  /* 0x0000000617047210 */ /* 0x001fe20007fbe0ff */
[-C--:B------:R-:W-:Y:S01]  /*9580*/  FMUL R58, R58, R155.reuse ;  /* 0x0000009b3a3a7220 */ /* 0x080fe20000400000 */
[----:B------:R-:W-:Y:S01]  /*9590*/  F2FP.BF16.F32.PACK_AB R48, RZ, R48 ;  /* 0x00000030ff30723e */ /* 0x000fe200000010ff */
[----:B------:R0:W-:Y:S01]  /*95a0*/  @P3 STG.E.U16 desc[UR36][R6.64+0xf2], R149 ;  /* 0x0000f29506003986 */ /* 0x0001e2000c101524 */
[C---:B------:R-:W-:Y:S01]  /*95b0*/  ISETP.GT.AND P3, PT, R0.reuse, RZ, P1 ;  /* 0x000000ff0000720c */ /* 0x040fe20000f64270 */
[----:B------:R-:W-:Y:S01]  /*95c0*/  IMAD.X R5, R21, 0x1, R7, P5 ;  /* 0x0000000115057824 */ /* 0x000fe200028e0607 */
[C---:B------:R-:W-:Y:S01]  /*95d0*/  ISETP.GT.AND P5, PT, R0.reuse, RZ, P2 ;  /* 0x000000ff0000720c */ /* 0x040fe200017a4270 */
        /* <DEDUP_REMOVED lines=11> */
[C---:B0-----:R-:W-:Y:S01]  /*9690*/  IADD3 R6, P3, R11.reuse, R4, RZ ;  /* 0x000000040b067210 */ /* 0x041fe20007f7e0ff */
[-C--:B------:R-:W-:Y:S01]  /*96a0*/  FMUL R62, R62, R155.reuse ;  /* 0x0000009b3e3e7220 */ /* 0x080fe20000400000 */
[----:B------:R-:W-:Y:S01]  /*96b0*/  F2FP.BF16.F32.PACK_AB R52, RZ, R52 ;  /* 0x00000034ff34723e */ /* 0x000fe200000010ff */
[----:B------:R-:W-:Y:S01]  /*96c0*/  @P4 STG.E.U16 desc[UR36][R4.64+0x2], R25 ;  /* 0x0000021904004986 */ /* 0x000fe2000c101524 */
[----:B------:R-:W-:Y:S01]  /*96d0*/  IADD3 R10, P4, R11, R4, RZ ;  /* 0x000000040b0a7210 */ /* 0x000fe20007f9e0ff */
[--C-:B------:R-:W-:Y:S01]  /*96e0*/  IMAD.X R7, R9, 0x1, R5.reuse, P3 ;  /* 0x0000000109077824 */ /* 0x100fe200018e0605 */
[C---:B------:R-:W-:Y:S01]  /*96f0*/  ISETP.GT.AND P3, PT, R0.reuse, 0x9, P2 ;  /* 0x000000090000780c */ /* 0x040fe20001764270 */
[----:B------:R-:W-:Y:S01]  /*9700*/  FMUL R63, R63, R155 ;  /* 0x0000009b3f3f7220 */ /* 0x000fe20000400000 */
[----:B------:R-:W-:Y:S01]  /*9710*/  F2FP.BF16.F32.PACK_AB R53, RZ, R53 ;  /* 0x00000035ff35723e */ /* 0x000fe200000010ff */
[----:B------:R-:W-:Y:S01]  /*9720*/  IMAD.X R11, R9, 0x1, R5, P4 ;  /* 0x00000001090b7824 */ /* 0x000fe200020e0605 */
[----:B------:R-:W-:Y:S01]  /*9730*/  ISETP.GT.AND P4, PT, R0, 0x8, P1 ;  /* 0x000000080000780c */ /* 0x000fe20000f84270 */
[-C--:B------:R-:W-:Y:S01]  /*9740*/  FMUL R64, R64, R155.reuse ;  /* 0x0000009b40407220 */ /* 0x080fe20000400000 */
[----:B------:R-:W-:Y:S01]  /*9750*/  F2FP.BF16.F32.PACK_AB R54, RZ, R54 ;  /* 0x00000036ff36723e */ /* 0x000fe200000010ff */
[-C--:B------:R-:W-:Y:S01]  /*9760*/  FMUL R65, R65, R155.reuse ;  /* 0x0000009b41417220 */ /* 0x080fe20000400000 */
        /* <DEDUP_REMOVED lines=13> */
[-C--:B------:R-:W-:Y:S01]  /*9840*/  FMUL R70, R70, R155.reuse ;  /* 0x0000009b46467220 */ /* 0x080fe20000400000 */
[----:B------:R-:W-:Y:S01]  /*9850*/  @P5 STG.E.U16 desc[UR36][R4.64+0x12], R29 ;  /* 0x0000121d04005986 */ /* 0x000fe2000c101524 */
[C---:B------:R-:W-:Y:S01]  /*9860*/  ISETP.GT.AND P5, PT, R0.reuse, 0x11, P1 ;  /* 0x000000110000780c */ /* 0x040fe20000fa4270 */
[-C--:B------:R-:W-:Y:S01]  /*9870*/  FMUL R71, R71, R155.reuse ;  /* 0x0000009b47477220 */ /* 0x080fe20000400000 */
[----:B------:R-:W-:Y:S01]  /*9880*/  F2FP.BF16.F32.PACK_AB R58, RZ, R58 ;  /* 0x0000003aff3a723e */ /* 0x000fe200000010ff */
[----:B------:R0:W-:Y:S01]  /*9890*/  @P0 STG.E.U16 desc[UR36][R6.64+0x10], R30 ;  /* 0x0000101e06000986 */ /* 0x0001e2000c101524 */
        /* <DEDUP_REMOVED lines=12> */
[----:B------:R-:W-:Y:S01]  /*9960*/  ISETP.GT.AND P5, PT, R0, 0x19, P1 ;  /* 0x000000190000780c */ /* 0x000fe20000fa4270 */
[--C-:B0-----:R-:W-:Y:S01]  /*9970*/  @P0 IMAD.MOV.U32 R6, RZ, RZ, R14.reuse ;  /* 0x000000ffff060224 */ /* 0x101fe200078e000e */
[----:B------:R-:W-:Y:S01]  /*9980*/  F2FP.BF16.F32.PACK_AB R62, RZ, R62 ;  /* 0x0000003eff3e723e */ /* 0x000fe200000010ff */
[--C-:B------:R-:W-:Y:S01]  /*9990*/  @P0 IMAD.MOV.U32 R7, RZ, RZ, R15.reuse ;  /* 0x000000ffff070224 */ /* 0x100fe200078e000f */
[----:B------:R-:W-:Y:S01]  /*99a0*/  F2FP.BF16.F32.PACK_AB R63, RZ, R63 ;  /* 0x0000003fff3f723e */ /* 0x000fe200000010ff */
[-C--:B------:R-:W-:Y:S01]  /*99b0*/  FMUL R75, R75, R155.reuse ;  /* 0x0000009b4b4b7220 */ /* 0x080fe20000400000 */
[----:B------:R-:W-:Y:S01]  /*99c0*/  F2FP.BF16.F32.PACK_AB R64, RZ, R64 ;  /* 0x00000040ff40723e */ /* 0x000fe200000010ff */
[-C--:B------:R-:W-:Y:S01]  /*99d0*/  FMUL R76, R76, R155.reuse ;  /* 0x0000009b4c4c7220 */ /* 0x080fe20000400000 */
[----:B------:R0:W-:Y:S01]  /*99e0*/  @P0 STG.E.U16 desc[UR36][R6.64+0x20], R34 ;  /* 0x0000202206000986 */ /* 0x0001e2000c101524 */
        /* <DEDUP_REMOVED lines=11> */
[--C-:B0-----:R-:W-:Y:S01]  /*9aa0*/  @P3 IMAD.MOV.U32 R6, RZ, RZ, R14.reuse ;  /* 0x000000ffff063224 */ /* 0x101fe200078e000e */
[----:B------:R-:W-:Y:S01]  /*9ab0*/  @P3 MOV R7, R15 ;  /* 0x0000000f00073202 */ /* 0x000fe20000000f00 */
[-C--:B------:R-:W-:Y:S01]  /*9ac0*/  FMUL R82, R82, R155.reuse ;  /* 0x0000009b52527220 */ /* 0x080fe20000400000 */
[----:B------:R-:W-:Y:S01]  /*9ad0*/  F2FP.BF16.F32.PACK_AB R70, RZ, R70 ;  /* 0x00000046ff46723e */ /* 0x000fe200000010ff */
[----:B------:R-:W-:Y:S01]  /*9ae0*/  FMUL R83, R83, R155 ;  /* 0x0000009b53537220 */ /* 0x000fe20000400000 */
[----:B------:R-:W-:Y:S01]  /*9af0*/  F2FP.BF16.F32.PACK_AB R71, RZ, R71 ;  /* 0x00000047ff47723e */ /* 0x000fe200000010ff */
[----:B------:R0:W-:Y:S01]  /*9b00*/  @P3 STG.E.U16 desc[UR36][R6.64+0x22], R35 ;  /* 0x0000222306003986 */ /* 0x0001e2000c101524 */
        /* <DEDUP_REMOVED lines=11> */
[----:B0-----:R-:W-:Y:S01]  /*9bc0*/  @P0 IMAD.MOV.U32 R6, RZ, RZ, R14 ;  /* 0x000000ffff060224 */ /* 0x001fe200078e000e */
[----:B------:R-:W-:Y:S01]  /*9bd0*/  F2FP.BF16.F32.PACK_AB R75, RZ, R75 ;  /* 0x0000004bff4b723e */ /* 0x000fe200000010ff */
[----:B------:R-:W-:Y:S01]  /*9be0*/  @P0 IMAD.MOV.U32 R7, RZ, RZ, R15 ;  /* 0x000000ffff070224 */ /* 0x000fe200078e000f */
[----:B------:R-:W-:Y:S01]  /*9bf0*/  F2FP.BF16.F32.PACK_AB R76, RZ, R76 ;  /* 0x0000004cff4c723e */ /* 0x000fe200000010ff */
[----:B------:R-:W-:Y:S01]  /*9c00*/  FMUL R87, R87, R155 ;  /* 0x0000009b57577220 */ /* 0x000fe20000400000 */
[----:B------:R-:W-:-:S02]  /*9c10*/  F2FP.BF16.F32.PACK_AB R77, RZ, R77 ;  /* 0x0000004dff4d723e */ /* 0x000fc400000010ff */
[----:B------:R0:W-:Y:S01]  /*9c20*/  @P0 STG.E.U16 desc[UR36][R6.64+0x30], R38 ;  /* 0x0000302606000986 */ /* 0x0001e2000c101524 */
[----:B------:R-:W-:Y:S02]  /*9c30*/  ISETP.GT.AND P0, PT, R0, 0x20, P2 ;  /* 0x000000200000780c */ /* 0x000fe40001704270 */
[----:B------:R-:W-:Y:S02]  /*9c40*/  F2FP.BF16.F32.PACK_AB R78, RZ, R78 ;  /* 0x0000004eff4e723e */ /* 0x000fe400000010ff */
[----:B------:R-:W-:Y:S02]  /*9c50*/  F2FP.BF16.F32.PACK_AB R79, RZ, R79 ;  /* 0x0000004fff4f723e */ /* 0x000fe400000010ff */
[----:B------:R-:W-:Y:S02]  /*9c60*/  F2FP.BF16.F32.PACK_AB R80, RZ, R80 ;  /* 0x00000050ff50723e */ /* 0x000fe400000010ff */
[----:B------:R-:W-:Y:S02]  /*9c70*/  F2FP.BF16.F32.PACK_AB R81, RZ, R81 ;  /* 0x00000051ff51723e */ /* 0x000fe400000010ff */
[----:B------:R-:W-:Y:S01]  /*9c80*/  F2FP.BF16.F32.PACK_AB R82, RZ, R82 ;  /* 0x00000052ff52723e */ /* 0x000fe200000010ff */
[----:B0-----:R-:W-:Y:S01]  /*9c90*/  @P3 IMAD.MOV.U32 R6, RZ, RZ, R14 ;  /* 0x000000ffff063224 */ /* 0x001fe200078e000e */
[----:B------:R-:W-:Y:S01]  /*9ca0*/  F2FP.BF16.F32.PACK_AB R83, RZ, R83 ;  /* 0x00000053ff53723e */ /* 0x000fe200000010ff */
[----:B------:R-:W-:Y:S01]  /*9cb0*/  @P3 IMAD.MOV.U32 R7, RZ, RZ, R15 ;  /* 0x000000ffff073224 */ /* 0x000fe200078e000f */
[----:B------:R-:W-:-:S02]  /*9cc0*/  F2FP.BF16.F32.PACK_AB R84, RZ, R84 ;  /* 0x00000054ff54723e */ /* 0x000fc400000010ff */
[----:B------:R-:W-:Y:S02]  /*9cd0*/  F2FP.BF16.F32.PACK_AB R85, RZ, R85 ;  /* 0x00000055ff55723e */ /* 0x000fe400000010ff */
[----:B------:R0:W-:Y:S01]  /*9ce0*/  @P3 STG.E.U16 desc[UR36][R6.64+0x32], R39 ;  /* 0x0000322706003986 */ /* 0x0001e2000c101524 */
[C---:B------:R-:W-:Y:S02]  /*9cf0*/  ISETP.GT.AND P3, PT, R0.reuse, 0x21, P2 ;  /* 0x000000210000780c */ /* 0x040fe40001764270 */
[----:B------:R-:W-:Y:S01]  /*9d00*/  F2FP.BF16.F32.PACK_AB R86, RZ, R86 ;  /* 0x00000056ff56723e */ /* 0x000fe200000010ff */
[----:B------:R-:W-:Y:S01]  /*9d10*/  @P4 STG.E.U16 desc[UR36][R4.64+0x40], R40 ;  /* 0x0000402804004986 */ /* 0x000fe2000c101524 */
[C---:B------:R-:W-:Y:S02]  /*9d20*/  ISETP.GT.AND P4, PT, R0.reuse, 0x28, P1 ;  /* 0x000000280000780c */ /* 0x040fe40000f84270 */
[----:B------:R-:W-:Y:S01]  /*9d30*/  F2FP.BF16.F32.PACK_AB R87, RZ, R87 ;  /* 0x00000057ff57723e */ /* 0x000fe200000010ff */
[----:B------:R-:W-:Y:S01]  /*9d40*/  @P5 STG.E.U16 desc[UR36][R4.64+0x42], R41 ;  /* 0x0000422904005986 */ /* 0x000fe2000c101524 */
[----:B------:R-:W-:Y:S01]  /*9d50*/  ISETP.GT.AND P5, PT, R0, 0x29, P1 ;  /* 0x000000290000780c */ /* 0x000fe20000fa4270 */
[----:B0-----:R-:W-:-:S02]  /*9d60*/  @P0 IMAD.MOV.U32 R6, RZ, RZ, R14 ;  /* 0x000000ffff060224 */ /* 0x001fc400078e000e */
[----:B------:R-:W-:-:S05]  /*9d70*/  @P0 IMAD.MOV.U32 R7, RZ, RZ, R15 ;  /* 0x000000ffff070224 */ /* 0x000fca00078e000f */
[----:B------:R0:W-:Y:S01]  /*9d80*/  @P0 STG.E.U16 desc[UR36][R6.64+0x40], R42 ;  /* 0x0000402a06000986 */ /* 0x0001e2000c101524 */
[----:B------:R-:W-:Y:S01]  /*9d90*/  ISETP.GT.AND P0, PT, R0, 0x28, P2 ;  /* 0x000000280000780c */ /* 0x000fe20001704270 */
[----:B0-----:R-:W-:Y:S02]  /*9da0*/  @P3 IMAD.MOV.U32 R6, RZ, RZ, R14 ;  /* 0x000000ffff063224 */ /* 0x001fe400078e000e */
[----:B------:R-:W-:-:S05]  /*9db0*/  @P3 IMAD.MOV.U32 R7, RZ, RZ, R15 ;  /* 0x000000ffff073224 */ /* 0x000fca00078e000f */
[----:B------:R0:W-:Y:S01]  /*9dc0*/  @P3 STG.E.U16 desc[UR36][R6.64+0x42], R43 ;  /* 0x0000422b06003986 */ /* 0x0001e2000c101524 */
[----:B------:R-:W-:-:S03]  /*9dd0*/  ISETP.GT.AND P3, PT, R0, 0x29, P2 ;  /* 0x000000290000780c */ /* 0x000fc60001764270 */
[----:B------:R-:W-:Y:S01]  /*9de0*/  @P4 STG.E.U16 desc[UR36][R4.64+0x50], R44 ;  /* 0x0000502c04004986 */ /* 0x000fe2000c101524 */
[----:B------:R-:W-:-:S03]  /*9df0*/  ISETP.GT.AND P4, PT, R0, 0x30, P1 ;  /* 0x000000300000780c */ /* 0x000fc60000f84270 */
[----:B------:R-:W-:Y:S01]  /*9e00*/  @P5 STG.E.U16 desc[UR36][R4.64+0x52], R45 ;  /* 0x0000522d04005986 */ /* 0x000fe2000c101524 */
[----:B------:R-:W-:Y:S01]  /*9e10*/  ISETP.GT.AND P5, PT, R0, 0x31, P1 ;  /* 0x000000310000780c */ /* 0x000fe20000fa4270 */
[----:B0-----:R-:W-:Y:S02]  /*9e20*/  @P0 IMAD.MOV.U32 R6, RZ, RZ, R14 ;  /* 0x000000ffff060224 */ /* 0x001fe400078e000e */
[----:B------:R-:W-:-:S05]  /*9e30*/  @P0 IMAD.MOV.U32 R7, RZ, RZ, R15 ;  /* 0x000000ffff070224 */ /* 0x000fca00078e000f */
[----:B------:R0:W-:Y:S01]  /*9e40*/  @P0 STG.E.U16 desc[UR36][R6.64+0x50], R46 ;  /* 0x0000502e06000986 */ /* 0x0001e2000c101524 */
[----:B------:R-:W-:Y:S01]  /*9e50*/  ISETP.GT.AND P0, PT, R0, 0x30, P2 ;  /* 0x000000300000780c */ /* 0x000fe20001704270 */
[----:B0-----:R-:W-:Y:S01]  /*9e60*/  @P3 IMAD.MOV.U32 R6, RZ, RZ, R14 ;  /* 0x000000ffff063224 */ /* 0x001fe200078e000e */
[----:B------:R-:W-:-:S05]  /*9e70*/  @P3 MOV R7, R15 ;  /* 0x0000000f00073202 */ /* 0x000fca0000000f00 */
        /* <DEDUP_REMOVED lines=97> */
[C---:B------:R-:W-:Y:S02]  /*a490*/  ISETP.GT.AND P3, PT, R0.reuse, 0x78, P1 ;  /* 0x000000780000780c */ /* 0x040fe40000f64270 */
[C---:B------:R-:W-:Y:S01]  /*a4a0*/  ISETP.GT.AND P1, PT, R0.reuse, 0x79, P1 ;  /* 0x000000790000780c */ /* 0x040fe20000f24270 */
[----:B------:R-:W-:Y:S01]  /*a4b0*/  @P4 STG.E.U16 desc[UR36][R4.64+0xe0], R80 ;  /* 0x0000e05004004986 */ /* 0x000fe2000c101524 */
[----:B------:R-:W-:-:S03]  /*a4c0*/  ISETP.GT.AND P4, PT, R0, 0x71, P2 ;  /* 0x000000710000780c */ /* 0x000fc60001784270 */
[----:B------:R-:W-:Y:S01]  /*a4d0*/  @P5 STG.E.U16 desc[UR36][R4.64+0xe2], R81 ;  /* 0x0000e25104005986 */ /* 0x000fe2000c101524 */
[C---:B------:R-:W-:Y:S02]  /*a4e0*/  ISETP.GT.AND P5, PT, R0.reuse, 0x78, P2 ;  /* 0x000000780000780c */ /* 0x040fe400017a4270 */
[----:B------:R-:W-:Y:S01]  /*a4f0*/  ISETP.GT.AND P2, PT, R0, 0x79, P2 ;  /* 0x000000790000780c */ /* 0x000fe20001744270 */
[----:B0-----:R-:W-:Y:S02]  /*a500*/  @P0 IMAD.MOV.U32 R6, RZ, RZ, R14 ;  /* 0x000000ffff060224 */ /* 0x001fe400078e000e */
[----:B------:R-:W-:-:S05]  /*a510*/  @P0 IMAD.MOV.U32 R7, RZ, RZ, R15 ;  /* 0x000000ffff070224 */ /* 0x000fca00078e000f */
[----:B------:R0:W-:Y:S02]  /*a520*/  @P0 STG.E.U16 desc[UR36][R6.64+0xe0], R82 ;  /* 0x0000e05206000986 */ /* 0x0001e4000c101524 */
[----:B0-----:R-:W-:Y:S01]  /*a530*/  @P4 IMAD.MOV.U32 R6, RZ, RZ, R14 ;  /* 0x000000ffff064224 */ /* 0x001fe200078e000e */
[----:B------:R-:W-:-:S05]  /*a540*/  @P4 MOV R7, R15 ;  /* 0x0000000f00074202 */ /* 0x000fca0000000f00 */
[----:B------:R-:W-:Y:S04]  /*a550*/  @P4 STG.E.U16 desc[UR36][R6.64+0xe2], R83 ;  /* 0x0000e25306004986 */ /* 0x000fe8000c101524 */
[----:B------:R-:W-:Y:S04]  /*a560*/  @P3 STG.E.U16 desc[UR36][R4.64+0xf0], R84 ;  /* 0x0000f05404003986 */ /* 0x000fe8000c101524 */
[----:B------:R0:W-:Y:S02]  /*a570*/  @P1 STG.E.U16 desc[UR36][R4.64+0xf2], R85 ;  /* 0x0000f25504001986 */ /* 0x0001e4000c101524 */
[----:B0-----:R-:W-:-:S02]  /*a580*/  @P5 IMAD.MOV.U32 R4, RZ, RZ, R14 ;  /* 0x000000ffff045224 */ /* 0x001fc400078e000e */
[----:B------:R-:W-:-:S05]  /*a590*/  @P5 IMAD.MOV.U32 R5, RZ, RZ, R15 ;  /* 0x000000ffff055224 */ /* 0x000fca00078e000f */
[----:B------:R0:W-:Y:S04]  /*a5a0*/  @P5 STG.E.U16 desc[UR36][R4.64+0xf0], R86 ;  /* 0x0000f05604005986 */ /* 0x0001e8000c101524 */
[----:B------:R0:W-:Y:S02]  /*a5b0*/  @P2 STG.E.U16 desc[UR36][R14.64+0xf2], R87 ;  /* 0x0000f2570e002986 */ /* 0x0001e4000c101524 */
.L_x_286:
[----:B------:R-:W-:Y:S05]  /*a5c0*/  BSYNC B0 ;  /* 0x0000000000007941 */ /* 0x000fea0003800000 */
.L_x_34:
[----:B------:R-:W-:Y:S01]  /*a5d0*/  ULDC UR4, c[0x0][0xc] ;  /* 0x0000030000047ab9 */ /* 0x000fe20000000800 */
[----:B------:R-:W-:Y:S01]  /*a5e0*/  ULDC UR5, c[0x0][0x10] ;  /* 0x0000040000057ab9 */ /* 0x000fe20000000800 */
[----:B0-----:R-:W0:Y:S01]  /*a5f0*/  LDC R3, c[0x0][0x14] ;  /* 0x00000500ff037b82 */ /* 0x001e220000000800 */
[----:B------:R-:W-:Y:S01]  /*a600*/  UIMAD.WIDE.U32 UR4, UR4, UR5, URZ ;  /* 0x00000005040472a5 */ /* 0x000fe2000f8e003f */
[----:B------:R-:W-:Y:S01]  /*a610*/  PRMT R0, RZ, 0x7610, R0 ;  /* 0x00007610ff007816 */ /* 0x000fe20000000000 */
[----:B-----5:R-:W-:Y:S02]  /*a620*/  IMAD.MOV.U32 R154, RZ, RZ, -0x1 ;  /* 0xffffffffff9a7424 */ /* 0x020fe400078e00ff */
[----:B------:R-:W-:Y:S02]  /*a630*/  IMAD.MOV.U32 R23, RZ, RZ, -0x1 ;  /* 0xffffffffff177424 */ /* 0x000fe400078e00ff */
[----:B0-----:R-:W-:-:S04]  /*a640*/  IMAD.WIDE.U32 R16, R3, UR4, R16 ;  /* 0x0000000403107c25 */ /* 0x001fc8000f8e0010 */
[----:B------:R-:W-:Y:S01]  /*a650*/  IMAD R3, R3, UR5, RZ ;  /* 0x0000000503037c24 */ /* 0x000fe2000f8e02ff */
[----:B------:R-:W-:Y:S02]  /*a660*/  ULDC.64 UR4, c[0x0][0x650] ;  /* 0x0001940000047ab9 */ /* 0x000fe40000000a00 */
[----:B------:R-:W-:Y:S01]  /*a670*/  ISETP.GE.U32.AND P0, PT, R16, UR4, PT ;  /* 0x0000000410007c0c */ /* 0x000fe2000bf06070 */
[----:B------:R-:W-:-:S05]  /*a680*/  IMAD.IADD R17, R17, 0x1, R3 ;  /* 0x0000000111117824 */ /* 0x000fca00078e0203 */
[----:B------:R-:W-:-:S13]  /*a690*/  ISETP.GE.U32.AND.EX P0, PT, R17, UR5, PT, P0 ;  /* 0x0000000511007c0c */ /* 0x000fda000bf06100 */
[----:B------:R-:W-:Y:S05]  /*a6a0*/  @P0 BRA `(.L_x_287) ;  /* 0x0000000400640947 */ /* 0x000fea0003800000 */
[----:B------:R-:W0:Y:S01]  /*a6b0*/  S2R R12, SR_CTAID.X ;  /* 0x00000000000c7919 */ /* 0x000e220000002500 */
[----:B-12---:R-:W1:Y:S01]  /*a6c0*/  LDC.64 R10, c[0x0][0x628] ;  /* 0x00018a00ff0a7b82 */ /* 0x006e620000000a00 */
[----:B------:R-:W-:Y:S01]  /*a6d0*/  ULDC UR4, c[0x0][0x150] ;  /* 0x0000540000047ab9 */ /* 0x000fe20000000800 */
[----:B------:R-:W-:Y:S01]  /*a6e0*/  IMAD.MOV.U32 R8, RZ, RZ, R16 ;  /* 0x000000ffff087224 */ /* 0x000fe200078e0010 */
[----:B------:R-:W2:Y:S01]  /*a6f0*/  S2R R24, SR_CTAID.Y ;  /* 0x0000000000187919 */ /* 0x000ea20000002600 */
[----:B------:R-:W-:-:S04]  /*a700*/  IMAD.MOV.U32 R9, RZ, RZ, R17 ;  /* 0x000000ffff097224 */ /* 0x000fc800078e0011 */
[----:B------:R-:W2:Y:S08]  /*a710*/  LDC R21, c[0x0][0x144] ;  /* 0x00005100ff157b82 */ /* 0x000eb00000000800 */
[----:B------:R-:W2:Y:S08]  /*a720*/  LDC R0, c[0x0][0x630] ;  /* 0x00018c00ff007b82 */ /* 0x000eb00000000800 */
[----:B------:R-:W2:Y:S01]  /*a730*/  LDC.64 R14, c[0x0][0x620] ;  /* 0x00018800ff0e7b82 */ /* 0x000ea20000000a00 */
[----:B-1----:R-:W-:-:S04]  /*a740*/  ISETP.NE.U32.AND P0, PT, R10, RZ, PT ;  /* 0x000000ff0a00720c */ /* 0x002fc80003f05070 */
[----:B------:R-:W-:Y:S02]  /*a750*/  ISETP.NE.AND.EX P0, PT, R11, RZ, PT, P0 ;  /* 0x000000ff0b00720c */ /* 0x000fe40003f05300 */
[----:B0-----:R-:W-:-:S05]  /*a760*/  I2FP.F32.U32 R3, R12 ;  /* 0x0000000c00037245 */ /* 0x001fca0000201000 */
[----:B------:R-:W-:-:S04]  /*a770*/  FMUL R3, R3, UR4 ;  /* 0x0000000403037c20 */ /* 0x000fc80008400000 */
[----:B------:R0:W1:Y:S02]  /*a780*/  F2I.U32.TRUNC.NTZ R20, R3 ;  /* 0x0000000300147305 */ /* 0x000064000020f000 */
[----:B------:R-:W-:Y:S05]  /*a790*/  @!P0 BRA `(.L_x_288) ;  /* 0x0000000000288947 */ /* 0x000fea0003800000 */
[----:B0-----:R-:W0:Y:S02]  /*a7a0*/  LDC R3, c[0x0][0x634] ;  /* 0x00018d00ff037b82 */ /* 0x001e240000000800 */
[----:B0-----:R-:W-:-:S05]  /*a7b0*/  IADD3 R3, P0, R16, R3, RZ ;  /* 0x0000000310037210 */ /* 0x001fca0007f1e0ff */
        /* <DEDUP_REMOVED lines=8> */
.L_x_288:
[----:B------:R-:W5:Y:S01]  /*a840*/  LDC.64 R30, c[0x0][0x640] ;  /* 0x00019000ff1e7b82 */ /* 0x000f620000000a00 */
[-CC-:B--2---:R-:W-:Y:S01]  /*a850*/  SHF.R.U64 R23, R8, R0.reuse, R9.reuse ;  /* 0x0000000008177219 */ /* 0x184fe20000001209 */
[----:B------:R-:W-:Y:S01]  /*a860*/  ULDC UR4, c[0x0][0x154] ;  /* 0x0000550000047ab9 */ /* 0x000fe20000000800 */
[----:B------:R-:W-:Y:S01]  /*a870*/  SHF.R.U32.HI R0, RZ, R0, R9 ;  /* 0x00000000ff007219 */ /* 0x000fe20000011609 */
[----:B------:R-:W-:Y:S01]  /*a880*/  IMAD.MOV.U32 R7, RZ, RZ, 0x1 ;  /* 0x00000001ff077424 */ /* 0x000fe200078e00ff */
[----:B0-----:R-:W-:Y:S02]  /*a890*/  IADD3 R3, P0, RZ, -R23, RZ ;  /* 0x80000017ff037210 */ /* 0x001fe40007f1e0ff */
[----:B-1----:R-:W-:Y:S01]  /*a8a0*/  IADD3 R20, -R20, RZ, RZ ;  /* 0x000000ff14147210 */ /* 0x002fe20007ffe1ff */
[----:B------:R-:W0:Y:S02]  /*a8b0*/  LDC R6, c[0x0][0x618] ;  /* 0x00018600ff067b82 */ /* 0x000e240000000800 */
[----:B------:R-:W-:-:S02]  /*a8c0*/  IMAD.X R5, RZ, RZ, ~R0, P0 ;  /* 0x000000ffff057224 */ /* 0x000fc400000e0e00 */
[----:B------:R-:W-:Y:S02]  /*a8d0*/  IMAD R26, R21, R20, R12 ;  /* 0x00000014151a7224 */ /* 0x000fe400078e020c */
[-C--:B------:R-:W-:Y:S02]  /*a8e0*/  IMAD R0, R5, R14.reuse, RZ ;  /* 0x0000000e05007224 */ /* 0x080fe400078e02ff */
[----:B------:R-:W1:Y:S01]  /*a8f0*/  LDC R8, c[0x0][0x608] ;  /* 0x00018200ff087b82 */ /* 0x000e620000000800 */
[----:B------:R-:W-:-:S04]  /*a900*/  IMAD.WIDE.U32 R4, R3, R14, R16 ;  /* 0x0000000e03047225 */ /* 0x000fc800078e0010 */
[----:B------:R-:W-:Y:S01]  /*a910*/  IMAD R3, R3, R15, R0 ;  /* 0x0000000f03037224 */ /* 0x000fe200078e0200 */
[----:B------:R-:W-:Y:S02]  /*a920*/  I2FP.F32.U32 R0, R24 ;  /* 0x0000001800007245 */ /* 0x000fe40000201000 */
[----:B------:R-:W2:Y:S01]  /*a930*/  LDC R28, c[0x0][0x658] ;  /* 0x00019600ff1c7b82 */ /* 0x000ea20000000800 */
[----:B------:R-:W-:Y:S01]  /*a940*/  IMAD.IADD R3, R5, 0x1, R3 ;  /* 0x0000000105037824 */ /* 0x000fe200078e0203 */
[----:B-----5:R-:W-:Y:S01]  /*a950*/  ISETP.NE.U32.AND P0, PT, R30, RZ, PT ;  /* 0x000000ff1e00720c */ /* 0x020fe20003f05070 */
[----:B------:R-:W-:Y:S01]  /*a960*/  FMUL R0, R0, UR4 ;  /* 0x0000000400007c20 */ /* 0x000fe20008400000 */
[----:B------:R-:W-:Y:S02]  /*a970*/  IMAD.MOV.U32 R5, RZ, RZ, -0x1 ;  /* 0xffffffffff057424 */ /* 0x000fe400078e00ff */
[----:B------:R-:W-:Y:S01]  /*a980*/  ISETP.NE.AND.EX P0, PT, R31, RZ, PT, P0 ;  /* 0x000000ff1f00720c */ /* 0x000fe20003f05300 */
[----:B------:R1:W2:Y:S01]  /*a990*/  F2I.U32.TRUNC.NTZ R13, R0 ;  /* 0x00000000000d7305 */ /* 0x0002a2000020f000 */
[----:B------:R-:W3:Y:S01]  /*a9a0*/  LDC R15, c[0x0][0x148] ;  /* 0x00005200ff0f7b82 */ /* 0x000ee20000000800 */
[----:B0-----:R-:W-:-:S02]  /*a9b0*/  SHF.R.U64 R12, R4, R6, R3 ;  /* 0x00000006040c7219 */ /* 0x001fc40000001203 */
[----:B------:R-:W-:-:S05]  /*a9c0*/  SHF.R.U32.HI R3, RZ, R6, R3 ;  /* 0x00000006ff037219 */ /* 0x000fca0000011603 */
[----:B------:R-:W0:Y:S01]  /*a9d0*/  LDC R20, c[0x0][0x600] ;  /* 0x00018000ff147b82 */ /* 0x000e220000000800 */
[-CC-:B-1----:R-:W-:Y:S02]  /*a9e0*/  SHF.R.U64 R10, R12, R8.reuse, R3.reuse ;  /* 0x000000080c0a7219 */ /* 0x182fe40000001203 */
[----:B------:R-:W-:-:S05]  /*a9f0*/  SHF.R.U32.HI R3, RZ, R8, R3 ;  /* 0x00000008ff037219 */ /* 0x000fca0000011603 */
[----:B------:R-:W1:Y:S01]  /*aa00*/  LDC R21, c[0x0][0x648] ;  /* 0x00019200ff157b82 */ /* 0x000e620000000800 */
[-C--:B--2---:R-:W-:Y:S02]  /*aa10*/  SHF.L.U32 R4, R5, R28.reuse, RZ ;  /* 0x0000001c05047219 */ /* 0x084fe400000006ff */
[-CC-:B------:R-:W-:Y:S02]  /*aa20*/  SHF.R.U64 R14, R10, R28.reuse, R3.reuse ;  /* 0x0000001c0a0e7219 */ /* 0x180fe40000001203 */
[----:B------:R-:W-:Y:S02]  /*aa30*/  SHF.R.U32.HI R5, RZ, R28, R3 ;  /* 0x0000001cff057219 */ /* 0x000fe40000011603 */
[----:B------:R-:W-:Y:S01]  /*aa40*/  LOP3.LUT R153, RZ, R4, RZ, 0x33, !PT ;  /* 0x00000004ff997212 */ /* 0x000fe200078e33ff */
[----:B------:R-:W2:Y:S01]  /*aa50*/  LDC R25, c[0x0][0x638] ;  /* 0x00018e00ff197b82 */ /* 0x000ea20000000800 */
[----:B------:R-:W-:Y:S01]  /*aa60*/  SHF.L.U32 R28, R7, R28, RZ ;  /* 0x0000001c071c7219 */ /* 0x000fe200000006ff */
[----:B------:R-:W-:-:S06]  /*aa70*/  IMAD.MOV.U32 R4, RZ, RZ, R14 ;  /* 0x000000ffff047224 */ /* 0x000fcc00078e000e */
[----:B------:R-:W0:Y:S01]  /*aa80*/  LDC R27, c[0x0][0x610] ;  /* 0x00018400ff1b7b82 */ /* 0x000e220000000800 */
[----:B------:R-:W-:Y:S05]  /*aa90*/  @!P0 BRA `(.L_x_289) ;  /* 0x0000000000288947 */ /* 0x000fea0003800000 */
[----:B------:R-:W5:Y:S02]  /*aaa0*/  LDC R3, c[0x0][0x64c] ;  /* 0x00019300ff037b82 */ /* 0x000f640000000800 */
[----:B-----5:R-:W-:-:S05]  /*aab0*/  IADD3 R3, P0, R14, R3, RZ ;  /* 0x000000030e037210 */ /* 0x020fca0007f1e0ff */
        /* <DEDUP_REMOVED lines=8> */
.L_x_289:
[----:B------:R-:W-:Y:S01]  /*ab40*/  ISETP.NE.AND P0, PT, R2, 0x1, PT ;  /* 0x000000010200780c */ /* 0x000fe20003f05270 */
[----:B------:R-:W-:Y:S01]  /*ab50*/  IMAD.MOV R13, RZ, RZ, -R13 ;  /* 0x000000ffff0d7224 */ /* 0x000fe200078e0a0d */
[----:B-1----:R-:W-:Y:S01]  /*ab60*/  SHF.R.U64 R0, R4, R21, R5 ;  /* 0x0000001504007219 */ /* 0x002fe20000001205 */
[----:B0-----:R-:W-:Y:S01]  /*ab70*/  VIADD R5, R20, 0xffffffff ;  /* 0xffffffff14057836 */ /* 0x001fe20000000000 */
[----:B------:R-:W-:-:S03]  /*ab80*/  LOP3.LUT R153, R10, R153, RZ, 0xc0, !PT ;  /* 0x000000990a997212 */ /* 0x000fc600078ec0ff */
[----:B------:R-:W-:Y:S01]  /*ab90*/  IMAD.MOV R3, RZ, RZ, -R0 ;  /* 0x000000ffff037224 */ /* 0x000fe200078e0a00 */
[----:B------:R-:W-:Y:S01]  /*aba0*/  LOP3.LUT R5, R12, R5, RZ, 0xc0, !PT ;  /* 0x000000050c057212 */ /* 0x000fe200078ec0ff */
[----:B------:R-:W-:Y:S02]  /*abb0*/  IMAD R153, R28, R0, R153 ;  /* 0x000000001c997224 */ /* 0x000fe400078e0299 */
[----:B--2---:R-:W-:Y:S02]  /*abc0*/  IMAD R0, R3, R25, R14 ;  /* 0x0000001903007224 */ /* 0x004fe400078e020e */
[----:B---3--:R-:W-:Y:S02]  /*abd0*/  @P0 IMAD R26, R15, R13, R24 ;  /* 0x0000000d0f1a0224 */ /* 0x008fe400078e0218 */
[----:B------:R-:W-:Y:S02]  /*abe0*/  IMAD R4, R0, R20, R5 ;  /* 0x0000001400047224 */ /* 0x000fe400078e0205 */
[----:B------:R-:W-:-:S02]  /*abf0*/  IMAD R153, R153, R27, R26 ;  /* 0x0000001b99997224 */ /* 0x000fc400078e021a */
[----:B------:R-:W-:-:S03]  /*ac00*/  IMAD.MOV.U32 R3, RZ, RZ, 0x1 ;  /* 0x00000001ff037424 */ /* 0x000fc600078e00ff */
[----:B------:R-:W-:Y:S02]  /*ac10*/  SEL R154, R4, R153, !P0 ;  /* 0x00000099049a7207 */ /* 0x000fe40004000000 */
[----:B------:R-:W-:Y:S02]  /*ac20*/  PRMT R0, R3, 0x7610, R0 ;  /* 0x0000761003007816 */ /* 0x000fe40000000000 */
[----:B------:R-:W-:-:S07]  /*ac30*/  SEL R153, R153, R4, !P0 ;  /* 0x0000000499997207 */ /* 0x000fce0004000000 */
.L_x_287:
[----:B------:R-:W-:-:S13]  /*ac40*/  LOP3.LUT P0, RZ, R0, 0xff, RZ, 0xc0, !PT ;  /* 0x000000ff00ff7812 */ /* 0x000fda000780c0ff */
[----:B------:R-:W-:Y:S05]  /*ac50*/  @P0 BRA `(.L_x_290) ;  /* 0xffffff6400700947 */ /* 0x000fea000383ffff */
[----:B------:R-:W-:Y:S05]  /*ac60*/  EXIT ;  /* 0x000000000000794d */ /* 0x000fea0003800000 */
.L_x_7:
[----:B0-----:R-:W-:Y:S01]  /*ac70*/  ULDC.64 UR4, c[0x0][0x650] ;  /* 0x0001940000047ab9 */ /* 0x001fe20000000a00 */
[----:B------:R-:W-:Y:S01]  /*ac80*/  PRMT R6, RZ, 0x7610, R6 ;  /* 0x00007610ff067816 */ /* 0x000fe20000000006 */
[----:B------:R-:W-:Y:S01]  /*ac90*/  IMAD.MOV.U32 R20, RZ, RZ, -0x1 ;  /* 0xffffffffff147424 */ /* 0x000fe200078e00ff */
[----:B------:R-:W-:Y:S01]  /*aca0*/  ISETP.GE.U32.AND P0, PT, R16, UR4, PT ;  /* 0x0000000410007c0c */ /* 0x000fe2000bf06070 */
[----:B------:R-:W-:Y:S01]  /*acb0*/  IMAD.MOV.U32 R13, RZ, RZ, -0x1 ;  /* 0xffffffffff0d7424 */ /* 0x000fe200078e00ff */
[----:B------:R-:W-:Y:S02]  /*acc0*/  MOV R11, 0xffffffff ;  /* 0xffffffff000b7802 */ /* 0x000fe40000000f00 */
        /* <DEDUP_REMOVED lines=20> */
.L_x_292:
[----:B------:R-:W0:Y:S01]  /*ae10*/  LDC.64 R28, c[0x0][0x640] ;  /* 0x00019000ff1c7b82 */ /* 0x000e220000000a00 */
[-CC-:B------:R-:W-:Y:S01]  /*ae20*/  SHF.R.U64 R22, R12, R6.reuse, R13.reuse ;  /* 0x000000060c167219 */ /* 0x180fe2000000120d */
[----:B------:R-:W-:Y:S01]  /*ae30*/  IMAD.MOV.U32 R30, RZ, RZ, 0x1 ;  /* 0x00000001ff1e7424 */ /* 0x000fe200078e00ff */
[----:B------:R-:W-:Y:S02]  /*ae40*/  SHF.R.U32.HI R6, RZ, R6, R13 ;  /* 0x00000006ff067219 */ /* 0x000fe4000001160d */
        /* <DEDUP_REMOVED lines=9> */
[----:B------:R-:W-:-:S03]  /*aee0*/  IMAD.IADD R9, R9, 0x1, R11 ;  /* 0x0000000109097824 */ /* 0x000fc600078e020b */
[----:B------:R-:W-:-:S03]  /*aef0*/  ISETP.NE.AND.EX P0, PT, R29, RZ, PT, P0 ;  /* 0x000000ff1d00720c */ /* 0x000fc60003f05300 */
[----:B------:R-:W0:Y:S01]  /*af00*/  LDC R20, c[0x0][0x600] ;  /* 0x00018000ff147b82 */ /* 0x000e220000000800 */
[-CC-:B-1----:R-:W-:Y:S01]  /*af10*/  SHF.R.U64 R14, R8, R10.reuse, R9.reuse ;  /* 0x0000000a080e7219 */ /* 0x182fe20000001209 */
[----:B------:R-:W-:Y:S01]  /*af20*/  IMAD.MOV.U32 R8, RZ, RZ, -0x1 ;  /* 0xffffffffff087424 */ /* 0x000fe200078e00ff */
[----:B------:R-:W-:-:S05]  /*af30*/  SHF.R.U32.HI R9, RZ, R10, R9 ;  /* 0x0000000aff097219 */ /* 0x000fca0000011609 */
[----:B------:R-:W1:Y:S01]  /*af40*/  LDC R24, c[0x0][0x648] ;  /* 0x00019200ff187b82 */ /* 0x000e620000000800 */
[-CC-:B--2---:R-:W-:Y:S02]  /*af50*/  SHF.R.U64 R23, R14, R12.reuse, R9.reuse ;  /* 0x0000000c0e177219 */ /* 0x184fe40000001209 */
[----:B------:R-:W-:-:S05]  /*af60*/  SHF.R.U32.HI R6, RZ, R12, R9 ;  /* 0x0000000cff067219 */ /* 0x000fca0000011609 */
[----:B------:R-:W2:Y:S01]  /*af70*/  LDC R26, c[0x0][0x638] ;  /* 0x00018e00ff1a7b82 */ /* 0x000ea20000000800 */
[-C--:B---3--:R-:W-:Y:S02]  /*af80*/  SHF.L.U32 R8, R8, R27.reuse, RZ ;  /* 0x0000001b08087219 */ /* 0x088fe400000006ff */
[-CC-:B------:R-:W-:Y:S02]  /*af90*/  SHF.R.U64 R25, R23, R27.reuse, R6.reuse ;  /* 0x0000001b17197219 */ /* 0x180fe40000001206 */
[----:B------:R-:W-:Y:S02]  /*afa0*/  LOP3.LUT R32, RZ, R8, RZ, 0x33, !PT ;  /* 0x00000008ff207212 */ /* 0x000fe400078e33ff */
[----:B------:R-:W-:Y:S01]  /*afb0*/  SHF.R.U32.HI R9, RZ, R27, R6 ;  /* 0x0000001bff097219 */ /* 0x000fe20000011606 */
[----:B------:R-:W3:Y:S01]  /*afc0*/  LDC R31, c[0x0][0x610] ;  /* 0x00018400ff1f7b82 */ /* 0x000ee20000000800 */
[----:B------:R-:W-:Y:S01]  /*afd0*/  MOV R8, R25 ;  /* 0x0000001900087202 */ /* 0x000fe20000000f00 */
[----:B------:R-:W-:Y:S06]  /*afe0*/  @!P0 BRA `(.L_x_293) ;  /* 0x0000000000288947 */ /* 0x000fec0003800000 */
        /* <DEDUP_REMOVED lines=10> */
.L_x_293:
[----:B------:R-:W-:Y:S01]  /*b090*/  ISETP.NE.AND P0, PT, R2, 0x1, PT ;  /* 0x000000010200780c */ /* 0x000fe20003f05270 */
[----:B------:R-:W-:Y:S01]  /*b0a0*/  IMAD.MOV.U32 R13, RZ, RZ, R22 ;  /* 0x000000ffff0d7224 */ /* 0x000fe200078e0016 */
[----:B-1----:R-:W-:Y:S01]  /*b0b0*/  SHF.R.U64 R6, R8, R24, R9 ;  /* 0x0000001808067219 */ /* 0x002fe20000001209 */
[----:B0-----:R-:W-:Y:S01]  /*b0c0*/  VIADD R9, R20, 0xffffffff ;  /* 0xffffffff14097836 */ /* 0x001fe20000000000 */
[----:B------:R-:W-:Y:S02]  /*b0d0*/  SHF.L.U32 R30, R30, R27, RZ ;  /* 0x0000001b1e1e7219 */ /* 0x000fe400000006ff */
[----:B------:R-:W-:Y:S01]  /*b0e0*/  LOP3.LUT R5, R23, R32, RZ, 0xc0, !PT ;  /* 0x0000002017057212 */ /* 0x000fe200078ec0ff */
[----:B------:R-:W-:-:S04]  /*b0f0*/  IMAD.MOV R8, RZ, RZ, -R6 ;  /* 0x000000ffff087224 */ /* 0x000fc800078e0a06 */
[----:B------:R-:W-:Y:S01]  /*b100*/  IMAD R6, R30, R6, R5 ;  /* 0x000000061e067224 */ /* 0x000fe200078e0205 */
[----:B------:R-:W-:Y:S01]  /*b110*/  LOP3.LUT R5, R14, R9, RZ, 0xc0, !PT ;  /* 0x000000090e057212 */ /* 0x000fe200078ec0ff */
[----:B------:R-:W-:Y:S02]  /*b120*/  @P0 IMAD R3, R7, R21, R4 ;  /* 0x0000001507030224 */ /* 0x000fe400078e0204 */
[----:B--2---:R-:W-:Y:S02]  /*b130*/  IMAD R4, R8, R26, R25 ;  /* 0x0000001a08047224 */ /* 0x004fe400078e0219 */
[----:B---3--:R-:W-:Y:S02]  /*b140*/  IMAD R3, R6, R31, R3 ;  /* 0x0000001f06037224 */ /* 0x008fe400078e0203 */
[----:B------:R-:W-:Y:S02]  /*b150*/  IMAD R4, R4, R20, R5 ;  /* 0x0000001404047224 */ /* 0x000fe400078e0205 */
[----:B------:R-:W-:-:S03]  /*b160*/  IMAD.MOV.U32 R6, RZ, RZ, 0x1 ;  /* 0x00000001ff067424 */ /* 0x000fc600078e00ff */
[----:B------:R-:W-:Y:S02]  /*b170*/  SEL R20, R4, R3, !P0 ;  /* 0x0000000304147207 */ /* 0x000fe40004000000 */
[----:B------:R-:W-:-:S07]  /*b180*/  SEL R11, R3, R4, !P0 ;  /* 0x00000004030b7207 */ /* 0x000fce0004000000 */
.L_x_291:
[----:B------:R-:W-:-:S08]  /*b190*/  NOP ;  /* 0x0000000000007918 */ /* 0x000fd00000000000 */
[----:B------:R-:W0:-:S00]  /*b1a0*/  USETMAXREG.DEALLOC.CTAPOOL 0x28 ;  /* 0x00000028000079c8 */ /* 0x000e0000080e0500 */
[----:B0-----:R-:W-:-:S13]  /*b1b0*/  ISETP.NE.AND P0, PT, R0, RZ, PT ;  /* 0x000000ff0000720c */ /* 0x001fda0003f05270 */
[----:B------:R-:W-:Y:S05]  /*b1c0*/  @P0 EXIT ;  /* 0x000000000000094d */ /* 0x000fea0003800000 */
[----:B------:R-:W-:Y:S01]  /*b1d0*/  LOP3.LUT P0, RZ, R6, 0xff, RZ, 0xc0, !PT ;  /* 0x000000ff06ff7812 */ /* 0x000fe2000780c0ff */
[----:B------:R-:W-:Y:S02]  /*b1e0*/  IMAD.MOV.U32 R0, RZ, RZ, 0x1 ;  /* 0x00000001ff007424 */ /* 0x000fe400078e00ff */
[----:B------:R-:W-:-:S10]  /*b1f0*/  IMAD.MOV.U32 R12, RZ, RZ, RZ ;  /* 0x000000ffff0c7224 */ /* 0x000fd400078e00ff */
[----:B------:R-:W-:Y:S05]  /*b200*/  @!P0 BRA `(.L_x_294) ;  /* 0x0000000c007c8947 */ /* 0x000fea0003800000 */
[----:B------:R-:W0:Y:S01]  /*b210*/  LDC R0, c[0x0][0x28c] ;  /* 0x0000a300ff007b82 */ /* 0x000e220000000800 */
[----:B------:R-:W-:Y:S01]  /*b220*/  ULDC UR5, c[0x0][0x658] ;  /* 0x0001960000057ab9 */ /* 0x000fe20000000800 */
[----:B------:R-:W-:Y:S01]  /*b230*/  UMOV UR11, 0xffffffff ;  /* 0xffffffff000b7882 */ /* 0x000fe20000000000 */
[----:B------:R-:W-:Y:S01]  /*b240*/  UMOV UR15, 0x1 ;  /* 0x00000001000f7882 */ /* 0x000fe20000000000 */
[----:B------:R-:W-:Y:S01]  /*b250*/  USHF.L.U32 UR11, UR11, UR5, URZ ;  /* 0x000000050b0b7299 */ /* 0x000fe2000800063f */
[----:B------:R-:W-:Y:S01]  /*b260*/  BSSY B0, `(.L_x_294) ;  /* 0x00000d9000007945 */ /* 0x000fe20003800000 */
[----:B------:R-:W-:Y:S01]  /*b270*/  ULDC UR9, c[0x0][0xc] ;  /* 0x0000030000097ab9 */ /* 0x000fe20000000800 */
[----:B------:R-:W-:Y:S01]  /*b280*/  ULDC UR14, c[0x0][0x10] ;  /* 0x00000400000e7ab9 */ /* 0x000fe20000000800 */
[----:B------:R-:W1:Y:S01]  /*b290*/  S2UR UR8, SR_CgaCtaId ;  /* 0x00000000000879c3 */ /* 0x000e620000008800 */
[----:B------:R-:W-:Y:S01]  /*b2a0*/  ULOP3.LUT UR13, URZ, UR11, URZ, 0x33, !UPT ;  /* 0x0000000b3f0d7292 */ /* 0x000fe2000f8e333f */
[----:B------:R-:W-:Y:S01]  /*b2b0*/  IMAD.MOV.U32 R10, RZ, RZ, 0x1 ;  /* 0x00000001ff0a7424 */ /* 0x000fe200078e00ff */
[----:B------:R-:W-:Y:S01]  /*b2c0*/  LOP3.LUT R9, R19, 0x2, RZ, 0xfc, !PT ;  /* 0x0000000213097812 */ /* 0x000fe200078efcff */
[----:B------:R-:W-:Y:S01]  /*b2d0*/  IMAD.MOV.U32 R12, RZ, RZ, RZ ;  /* 0x000000ffff0c7224 */ /* 0x000fe200078e00ff */
[----:B------:R-:W-:Y:S01]  /*b2e0*/  ULDC UR4, c[0x0][0x600] ;  /* 0x0001800000047ab9 */ /* 0x000fe20000000800 */
[----:B------:R-:W-:Y:S01]  /*b2f0*/  UMOV UR18, 0x5 ;  /* 0x0000000500127882 */ /* 0x000fe20000000000 */
[----:B------:R-:W-:-:S02]  /*b300*/  UIADD3 UR4, UR4, -0x1, URZ ;  /* 0xffffffff04047890 */ /* 0x000fc4000fffe03f */
[----:B------:R-:W-:Y:S01]  /*b310*/  USHF.L.U32 UR5, UR15, UR5, URZ ;  /* 0x000000050f057299 */ /* 0x000fe2000800063f */
[----:B------:R-:W-:Y:S01]  /*b320*/  ULDC.64 UR28, c[0x0][0x198] ;  /* 0x00006600001c7ab9 */ /* 0x000fe20000000a00 */
[----:B0-----:R-:W-:-:S05]  /*b330*/  VIADD R0, R0, 0x1f ;  /* 0x0000001f00007836 */ /* 0x001fca0000000000 */
[----:B------:R-:W-:Y:S01]  /*b340*/  SHF.R.S32.HI R3, RZ, 0x1f, R0 ;  /* 0x0000001fff037819 */ /* 0x000fe20000011400 */
[----:B-1----:R-:W-:-:S03]  /*b350*/  ULOP3.LUT UR10, UR8, 0x1, URZ, 0xc0, !UPT ;  /* 0x00000001080a7892 */ /* 0x002fc6000f8ec03f */
[----:B------:R-:W-:Y:S01]  /*b360*/  LEA.HI R3, R3, R0, RZ, 0x5 ;  /* 0x0000000003037211 */ /* 0x000fe200078f28ff */
[----:B------:R-:W-:Y:S01]  /*b370*/  USHF.R.U32.HI UR25, URZ, 0x1, UR8 ;  /* 0x000000013f197899 */ /* 0x000fe20008011608 */
[----:B------:R-:W-:Y:S01]  /*b380*/  MOV R0, 0x1 ;  /* 0x0000000100007802 */ /* 0x000fe20000000f00 */
[----:B------:R-:W-:Y:S01]  /*b390*/  USHF.L.U32 UR6, UR8, 0x6, URZ ;  /* 0x0000000608067899 */ /* 0x000fe2000800063f */
[----:B------:R-:W-:Y:S01]  /*b3a0*/  SHF.R.S32.HI R3, RZ, 0x5, R3 ;  /* 0x00000005ff037819 */ /* 0x000fe20000011403 */
[----:B------:R-:W-:Y:S02]  /*b3b0*/  USHF.L.U32 UR7, UR8, 0xb, URZ ;  /* 0x0000000b08077899 */ /* 0x000fe4000800063f */
[----:B------:R-:W-:Y:S02]  /*b3c0*/  ULOP3.LUT UR8, UR8, 0xfffffffe, URZ, 0xc0, !UPT ;  /* 0xfffffffe08087892 */ /* 0x000fe4000f8ec03f */
[----:B------:R-:W-:Y:S01]  /*b3d0*/  UISETP.GT.U32.AND UP0, UPT, UR10, 0xffff, UPT ;  /* 0x0000ffff0a00788c */ /* 0x000fe2000bf04070 */
[----:B------:R-:W-:Y:S01]  /*b3e0*/  VIADD R8, R3, 0x1 ;  /* 0x0000000103087836 */ /* 0x000fe20000000000 */
[----:B------:R-:W-:-:S02]  /*b3f0*/  USHF.L.U32 UR11, UR15, UR8, URZ ;  /* 0x000000080f0b7299 */ /* 0x000fc4000800063f */
[----:B------:R-:W-:Y:S02]  /*b400*/  ULOP3.LUT UR12, UR8, 0x1, URZ, 0xfc, !UPT ;  /* 0x00000001080c7892 */ /* 0x000fe4000f8efc3f */
[----:B------:R-:W-:Y:S02]  /*b410*/  UIMAD.WIDE.U32 UR8, UR9, UR14, URZ ;  /* 0x0000000e090872a5 */ /* 0x000fe4000f8e003f */
[----:B------:R-:W-:Y:S01]  /*b420*/  USEL UR10, UR10, 0xffff, !UP0 ;  /* 0x0000ffff0a0a7887 */ /* 0x000fe2000c000000 */
[----:B------:R-:W-:Y:S01]  /*b430*/  ULDC UR14, c[0x0][0x14] ;  /* 0x00000500000e7ab9 */ /* 0x000fe20000000800 */
[----:B------:R-:W-:Y:S02]  /*b440*/  USHF.L.U32 UR12, UR15, UR12, URZ ;  /* 0x0000000c0f0c7299 */ /* 0x000fe4000800063f */
[----:B------:R-:W-:Y:S02]  /*b450*/  UIMAD.WIDE.U32 UR26, UR8, UR14, URZ ;  /* 0x0000000e081a72a5 */ /* 0x000fe4000f8e003f */
[----:B------:R-:W-:-:S02]  /*b460*/  UIMAD UR21, UR9, UR14, URZ ;  /* 0x0000000e091572a4 */ /* 0x000fc4000f8e023f */
[----:B------:R-:W-:Y:S02]  /*b470*/  ULOP3.LUT UR10, UR10, 0xffff, URZ, 0xc0, !UPT ;  /* 0x0000ffff0a0a7892 */ /* 0x000fe4000f8ec03f */
[----:B------:R-:W-:Y:S02]  /*b480*/  ULOP3.LUT UR6, UR6, 0x40, URZ, 0xc0, !UPT ;  /* 0x0000004006067892 */ /* 0x000fe4000f8ec03f */
[----:B------:R-:W-:Y:S02]  /*b490*/  ULOP3.LUT UR7, UR7, 0x800, URZ, 0xc0, !UPT ;  /* 0x0000080007077892 */ /* 0x000fe4000f8ec03f */
[----:B------:R-:W-:Y:S02]  /*b4a0*/  ULOP3.LUT UR19, UR11, UR12, URZ, 0xfc, !UPT ;  /* 0x0000000c0b137292 */ /* 0x000fe4000f8efc3f */
[----:B------:R-:W-:Y:S02]  /*b4b0*/  UIADD3 UR21, UR27, UR21, URZ ;  /* 0x000000151b157290 */ /* 0x000fe4000fffe03f */
[----:B------:R-:W-:-:S12]  /*b4c0*/  USHF.L.U32 UR18, UR18, UR10, URZ ;  /* 0x0000000a12127299 */ /* 0x000fd8000800063f */
.L_x_305:
[----:B------:R-:W-:-:S03]  /*b4d0*/  UMOV UR8, 0xffffffff ;  /* 0xffffffff00087882 */ /* 0x000fc60000000000 */
[----:B------:R-:W-:Y:S05]  /*b4e0*/  BRA.DIV UR8, `(.L_x_295) ;  /* 0x0000000e08d07947 */ /* 0x000fea000b800000 */
[----:B------:R-:W-:-:S13]  /*b4f0*/  ELECT P6, URZ, PT ;  /* 0x00000000003f782f */ /* 0x000fda00038c0000 */
.L_x_317:
[----:B------:R-:W0:Y:S01]  /*b500*/  LDC R4, c[0x0][0x28c] ;  /* 0x0000a300ff047b82 */ /* 0x000e220000000800 */
[----:B------:R-:W-:Y:S01]  /*b510*/  BSSY B1, `(.L_x_296) ;  /* 0x000003c000017945 */ /* 0x000fe20003800000 */
[----:B0-----:R-:W-:-:S13]  /*b520*/  ISETP.LT.OR P6, PT, R4, 0x1, !P6 ;  /* 0x000000010400780c */ /* 0x001fda00077c1670 */
[----:B------:R-:W-:Y:S05]  /*b530*/  @P6 BRA `(.L_x_297) ;  /* 0x0000000000e46947 */ /* 0x000fea0003800000 */
[----:B------:R-:W-:Y:S01]  /*b540*/  LEA R11, R11, UR25, 0x1 ;  /* 0x000000190b0b7c11 */ /* 0x000fe2000f8e08ff */
[----:B------:R-:W-:Y:S01]  /*b550*/  IMAD.MOV.U32 R21, RZ, RZ, RZ ;  /* 0x000000ffff157224 */ /* 0x000fe200078e00ff */
[----:B------:R-:W-:Y:S01]  /*b560*/  LEA R20, R20, UR6, 0x7 ;  /* 0x0000000614147c11 */ /* 0x000fe2000f8e38ff */
[----:B------:R-:W-:Y:S02]  /*b570*/  IMAD.MOV.U32 R4, RZ, RZ, R8 ;  /* 0x000000ffff047224 */ /* 0x000fe400078e0008 */
[----:B------:R-:W-:Y:S02]  /*b580*/  IMAD.MOV.U32 R5, RZ, RZ, R0 ;  /* 0x000000ffff057224 */ /* 0x000fe400078e0000 */
[----:B------:R-:W-:Y:S02]  /*b590*/  IMAD.MOV.U32 R6, RZ, RZ, R12 ;  /* 0x000000ffff067224 */ /* 0x000fe400078e000c */
[----:B------:R-:W-:-:S07]  /*b5a0*/  IMAD.SHL.U32 R15, R11, 0x80, RZ ;  /* 0x000000800b0f7824 */ /* 0x000fce00078e00ff */
.L_x_300:
[----:B------:R-:W0:Y:S01]  /*b5b0*/  S2R R14, SR_CgaCtaId ;  /* 0x00000000000e7919 */ /* 0x000e220000008800 */
[----:B------:R-:W-:Y:S02]  /*b5c0*/  MOV R7, 0x400 ;  /* 0x0000040000077802 */ /* 0x000fe40000000f00 */
[----:B------:R-:W-:-:S13]  /*b5d0*/  LOP3.LUT P1, RZ, R18, 0x7f, RZ, 0xc0, !PT ;  /* 0x0000007f12ff7812 */ /* 0x000fda000782c0ff */
[----:B------:R-:W1:Y:S01]  /*b5e0*/  @!P1 LDC R11, c[0x0][0x500] ;  /* 0x00014000ff0b9b82 */ /* 0x000e620000000800 */
[----:B0-----:R-:W-:Y:S02]  /*b5f0*/  LEA R22, R14, R7, 0x18 ;  /* 0x000000070e167211 */ /* 0x001fe400078ec0ff */
[----:B------:R-:W-:-:S03]  /*b600*/  SHF.L.U32 R7, R5, 0x1f, RZ ;  /* 0x0000001f05077819 */ /* 0x000fc600000006ff */
[----:B------:R-:W-:-:S04]  /*b610*/  IMAD R14, R6, 0x8, R22 ;  /* 0x00000008060e7824 */ /* 0x000fc800078e0216 */
[----:B------:R-:W0:Y:S02]  /*b620*/  SYNCS.PHASECHK.TRANS64.TRYWAIT P0, [R14+URZ+0x28], R7 ;  /* 0x000028070e0075a7 */ /* 0x000e24000800017f */
[----:B01----:R-:W-:Y:S05]  /*b630*/  @!P0 BRA `(.L_x_298) ;  /* 0x0000000c009c8947 */ /* 0x003fea0003800000 */
.L_x_318:
[----:B0-----:R-:W-:Y:S01]  /*b640*/  PRMT R7, R9, 0x9910, RZ ;  /* 0x0000991009077816 */ /* 0x001fe200000000ff */
[----:B------:R0:W-:Y:S03]  /*b650*/  @!P1 SYNCS.ARRIVE.TRANS64 RZ, [R14+URZ], R11 ;  /* 0x0000000b0eff99a7 */ /* 0x0001e6000800003f */
[----:B------:R-:W-:-:S13]  /*b660*/  ISETP.NE.AND P0, PT, R7, 0x2, PT ;  /* 0x000000020700780c */ /* 0x000fda0003f05270 */
[----:B0-----:R-:W-:Y:S05]  /*b670*/  @P0 BRA `(.L_x_299) ;  /* 0x0000000000040947 */ /* 0x001fea0003800000 */
[----:B------:R-:W-:Y:S01]  /*b680*/  BPT.TRAP 0x1 ;  /* 0x000000040000795c */ /* 0x000fe20000300000 */
.L_x_299:
[----:B------:R-:W-:Y:S01]  /*b690*/  LEA R7, R6, UR25, 0x1 ;  /* 0x0000001906077c11 */ /* 0x000fe2000f8e08ff */
[----:B------:R-:W-:Y:S01]  /*b6a0*/  VIADD R4, R4, 0xffffffff ;  /* 0xffffffff04047836 */ /* 0x000fe20000000000 */
[----:B------:R-:W-:Y:S01]  /*b6b0*/  R2UR UR23, R15 ;  /* 0x000000000f1772ca */ /* 0x000fe200000e0000 */
[----:B------:R-:W-:Y:S01]  /*b6c0*/  UIADD3 UR14, UP0, UR28, 0xf0, URZ ;  /* 0x000000f01c0e7890 */ /* 0x000fe2000ff1e03f */
[----:B------:R-:W-:Y:S01]  /*b6d0*/  R2UR UR9, R14 ;  /* 0x000000000e0972ca */ /* 0x000fe200000e0000 */
[----:B------:R-:W-:Y:S01]  /*b6e0*/  IMAD.SHL.U32 R7, R7, 0x1000, RZ ;  /* 0x0000100007077824 */ /* 0x000fe200078e00ff */
[----:B------:R-:W-:Y:S01]  /*b6f0*/  R2UR UR10, R21 ;  /* 0x00000000150a72ca */ /* 0x000fe200000e0000 */
[----:B------:R-:W-:Y:S01]  /*b700*/  UIADD3 UR32, UP1, UR28, 0x1f0, URZ ;  /* 0x000001f01c207890 */ /* 0x000fe2000ff3e03f */
[----:B------:R-:W-:Y:S01]  /*b710*/  R2UR UR12, R13 ;  /* 0x000000000d0c72ca */ /* 0x000fe200000e0000 */
[--C-:B------:R-:W-:Y:S01]  /*b720*/  IMAD R11, R7, 0x2, R22.reuse ;  /* 0x00000002070b7824 */ /* 0x100fe200078e0216 */
[----:B------:R-:W-:Y:S01]  /*b730*/  LEA R7, R6, UR7, 0xc ;  /* 0x0000000706077c11 */ /* 0x000fe2000f8e60ff */
[----:B------:R-:W-:Y:S01]  /*b740*/  UIADD3.X UR15, URZ, UR29, URZ, UP0, !UPT ;  /* 0x0000001d3f0f7290 */ /* 0x000fe200087fe43f */
[----:B------:R-:W-:Y:S01]  /*b750*/  R2UR UR24, R20 ;  /* 0x00000000141872ca */ /* 0x000fe200000e0000 */
[----:B------:R-:W-:Y:S01]  /*b760*/  UPRMT UR20, URZ, 0x5410, UR18 ;  /* 0x000054103f147896 */ /* 0x000fe20008000012 */
[----:B------:R-:W-:Y:S01]  /*b770*/  R2UR UR8, R11 ;  /* 0x000000000b0872ca */ /* 0x000fe200000e0000 */
[----:B------:R-:W-:Y:S01]  /*b780*/  IMAD R7, R7, 0x2, R22 ;  /* 0x0000000207077824 */ /* 0x000fe200078e0216 */
[----:B------:R-:W-:Y:S01]  /*b790*/  ISETP.GT.AND P1, PT, R4, 0x1, PT ;  /* 0x000000010400780c */ /* 0x000fe20003f24270 */
[----:B------:R-:W-:Y:S01]  /*b7a0*/  UPRMT UR30, URZ, 0x5410, UR19 ;  /* 0x000054103f1e7896 */ /* 0x000fe20008000013 */
[----:B------:R-:W-:Y:S01]  /*b7b0*/  IADD3 R6, R6, 0x1, RZ ;  /* 0x0000000106067810 */ /* 0x000fe20007ffe0ff */
[----:B------:R-:W-:Y:S01]  /*b7c0*/  UIADD3.X UR33, URZ, UR29, URZ, UP1, !UPT ;  /* 0x0000001d3f217290 */ /* 0x000fe20008ffe43f */
[----:B------:R-:W-:Y:S01]  /*b7d0*/  R2UR UR11, R7 ;  /* 0x00000000070b72ca */ /* 0x000fe200000e0000 */
[----:B------:R-:W-:Y:S01]  /*b7e0*/  UMOV UR16, 0x0 ;  /* 0x0000000000107882 */ /* 0x000fe20000000000 */
[----:B------:R-:W-:Y:S01]  /*b7f0*/  UMOV UR17, 0x10000000 ;  /* 0x1000000000117882 */ /* 0x000fe20000000000 */
[----:B------:R-:W-:Y:S01]  /*b800*/  ISETP.NE.AND P0, PT, R6, 0x5, PT ;  /* 0x000000050600780c */ /* 0x000fe20003f05270 */
[----:B------:R-:W-:-:S03]  /*b810*/  VIADD R21, R21, 0x20 ;  /* 0x0000002015157836 */ /* 0x000fc60000000000 */
[----:B------:R-:W-:Y:S01]  /*b820*/  UIADD3 UR8, UR8, 0x100, URZ ;  /* 0x0000010008087890 */ /* 0x000fe2000fffe03f */
[----:B------:R-:W-:Y:S02]  /*b830*/  SEL R14, RZ, 0x1, P0 ;  /* 0x00000001ff0e7807 */ /* 0x000fe40000000000 */
[----:B------:R-:W-:Y:S02]  /*b840*/  SEL R6, R6, RZ, P0 ;  /* 0x000000ff06067207 */ /* 0x000fe40000000000 */
[----:B------:R-:W-:Y:S01]  /*b850*/  LOP3.LUT R5, R5, R14, RZ, 0x3c, !PT ;  /* 0x0000000e05057212 */ /* 0x000fe200078e3cff */
[----:B------:R-:W-:-:S03]  /*b860*/  UIADD3 UR22, UR11, 0x14100, URZ ;  /* 0x000141000b167890 */ /* 0x000fc6000fffe03f */
[----:B------:R-:W-:Y:S02]  /*b870*/  UMOV UR11, UR23 ;  /* 0x00000017000b7c82 */ /* 0x000fe40008000000 */
[----:B------:R0:W-:Y:S02]  /*b880*/  UTMALDG.3D.MULTICAST [UR8], [UR14], UR20, desc[UR16] ;  /* 0x000010080e0073b4 */ /* 0x0001e40008011814 */
[----:B0-----:R-:W-:Y:S01]  /*b890*/  UMOV UR8, UR22 ;  /* 0x0000001600087c82 */ /* 0x001fe20008000000 */
[----:B------:R-:W-:Y:S02]  /*b8a0*/  UMOV UR11, UR24 ;  /* 0x00000018000b7c82 */ /* 0x000fe40008000000 */
[----:B------:R0:W-:Y:S02]  /*b8b0*/  UTMALDG.3D.MULTICAST [UR8], [UR32], UR30, desc[UR16] ;  /* 0x00001008200073b4 */ /* 0x0001e4000801181e */
[----:B0-----:R-:W-:Y:S05]  /*b8c0*/  @P1 BRA `(.L_x_300) ;  /* 0xfffffffc00381947 */ /* 0x001fea000383ffff */
.L_x_297:
[----:B------:R-:W-:Y:S05]  /*b8d0*/  BSYNC B1 ;  /* 0x0000000000017941 */ /* 0x000fea0003800000 */
.L_x_296:
[----:B------:R-:W-:Y:S01]  /*b8e0*/  LOP3.LUT P1, RZ, R10, 0xff, RZ, 0xc0, !PT ;  /* 0x000000ff0aff7812 */ /* 0x000fe2000782c0ff */
[C---:B------:R-:W-:Y:S01]  /*b8f0*/  IMAD.IADD R12, R3.reuse, 0x1, R12 ;  /* 0x00000001030c7824 */ /* 0x040fe200078e020c */
[----:B------:R-:W-:Y:S01]  /*b900*/  ULDC.64 UR8, c[0x0][0x650] ;  /* 0x0001940000087ab9 */ /* 0x000fe20000000a00 */
[C---:B------:R-:W-:Y:S01]  /*b910*/  ISETP.GE.U32.AND P2, PT, R3.reuse, 0x5, PT ;  /* 0x000000050300780c */ /* 0x040fe20003f46070 */
[----:B------:R-:W-:Y:S01]  /*b920*/  BSSY B1, `(.L_x_301) ;  /* 0x000006a000017945 */ /* 0x000fe20003800000 */
[----:B------:R-:W-:Y:S01]  /*b930*/  IMAD.MOV.U32 R11, RZ, RZ, -0x1 ;  /* 0xffffffffff0b7424 */ /* 0x000fe200078e00ff */
[----:B------:R-:W-:Y:S01]  /*b940*/  ISETP.GT.U32.AND P0, PT, R12, 0x4, PT ;  /* 0x000000040c00780c */ /* 0x000fe20003f04070 */
[----:B------:R-:W-:Y:S01]  /*b950*/  IMAD.MOV.U32 R20, RZ, RZ, -0x1 ;  /* 0xffffffffff147424 */ /* 0x000fe200078e00ff */
[----:B------:R-:W-:Y:S01]  /*b960*/  PRMT R10, RZ, 0x7610, R10 ;  /* 0x00007610ff0a7816 */ /* 0x000fe2000000000a */
[----:B------:R-:W-:Y:S01]  /*b970*/  IMAD.MOV.U32 R13, RZ, RZ, -0x1 ;  /* 0xffffffffff0d7424 */ /* 0x000fe200078e00ff */
[----:B------:R-:W-:-:S03]  /*b980*/  ISETP.LT.U32.AND P0, PT, R3, 0x5, P0 ;  /* 0x000000050300780c */ /* 0x000fc60000701070 */
[----:B------:R-:W0:Y:S01]  /*b990*/  @P1 S2R R5, SR_CgaCtaId ;  /* 0x0000000000051919 */ /* 0x000e220000008800 */
[----:B------:R-:W-:-:S04]  /*b9a0*/  @P1 MOV R4, 0x400 ;  /* 0x0000040000041802 */ /* 0x000fc80000000f00 */
[----:B0-----:R-:W-:Y:S01]  /*b9b0*/  @P1 LEA R6, R5, R4, 0x18 ;  /* 0x0000000405061211 */ /* 0x001fe200078ec0ff */
[----:B------:R-:W-:-:S03]  /*b9c0*/  IMAD.WIDE.U32 R4, R12, -0x33333333, RZ ;  /* 0xcccccccd0c047825 */ /* 0x000fc600078e00ff */
[----:B------:R0:W-:Y:S01]  /*b9d0*/  @P1 SYNCS.ARRIVE.TRANS64.A1T0 RZ, [R6+URZ+0x68], RZ ;  /* 0x000068ff06ff19a7 */ /* 0x0001e2000810003f */
[----:B------:R-:W-:Y:S02]  /*b9e0*/  IADD3 R16, P1, R16, UR26, RZ ;  /* 0x0000001a10107c10 */ /* 0x000fe4000ff3e0ff */
[----:B------:R-:W-:Y:S02]  /*b9f0*/  SHF.R.U32.HI R7, RZ, 0x2, R5 ;  /* 0x00000002ff077819 */ /* 0x000fe40000011605 */
[----:B------:R-:W-:Y:S02]  /*ba00*/  SEL R5, RZ, 0x1, !P0 ;  /* 0x00000001ff057807 */ /* 0x000fe40004000000 */
[----:B------:R-:W-:Y:S01]  /*ba10*/  IADD3.X R17, R17, UR21, RZ, P1, !PT ;  /* 0x0000001511117c10 */ /* 0x000fe20008ffe4ff */
[----:B------:R-:W-:Y:S01]  /*ba20*/  IMAD R12, R7, -0x5, R12 ;  /* 0xfffffffb070c7824 */ /* 0x000fe200078e020c */
[----:B------:R-:W-:Y:S02]  /*ba30*/  ISETP.GE.U32.AND P0, PT, R16, UR8, PT ;  /* 0x0000000810007c0c */ /* 0x000fe4000bf06070 */
[----:B------:R-:W-:-:S02]  /*ba40*/  LOP3.LUT R0, R0, R5, RZ, 0x3c, !PT ;  /* 0x0000000500007212 */ /* 0x000fc400078e3cff */
[----:B------:R-:W-:Y:S02]  /*ba50*/  ISETP.GE.U32.AND.EX P0, PT, R17, UR9, PT, P0 ;  /* 0x0000000911007c0c */ /* 0x000fe4000bf06100 */
[----:B------:R-:W-:Y:S02]  /*ba60*/  @P2 LOP3.LUT R0, R0, 0x1, R7, 0x78, !PT ;  /* 0x0000000100002812 */ /* 0x000fe400078e7807 */
[----:B------:R-:W-:-:S09]  /*ba70*/  PRMT R4, RZ, 0x7610, R4 ;  /* 0x00007610ff047816 */ /* 0x000fd20000000004 */
[----:B0-----:R-:W-:Y:S05]  /*ba80*/  @P0 BRA `(.L_x_302) ;  /* 0x00000004004c0947 */ /* 0x001fea0003800000 */
[----:B------:R-:W0:Y:S01]  /*ba90*/  S2R R14, SR_CTAID.X ;  /* 0x00000000000e7919 */ /* 0x000e220000002500 */
[----:B------:R-:W-:Y:S01]  /*baa0*/  ULDC.64 UR8, c[0x0][0x628] ;  /* 0x00018a0000087ab9 */ /* 0x000fe20000000a00 */
[----:B------:R-:W1:Y:S01]  /*bab0*/  LDC R15, c[0x0][0x144] ;  /* 0x00005100ff0f7b82 */ /* 0x000e620000000800 */
[----:B------:R-:W-:Y:S01]  /*bac0*/  ISETP.NE.U32.AND P0, PT, RZ, UR8, PT ;  /* 0x00000008ff007c0c */ /* 0x000fe2000bf05070 */
[----:B------:R-:W2:Y:S01]  /*bad0*/  S2R R11, SR_CTAID.Y ;  /* 0x00000000000b7919 */ /* 0x000ea20000002600 */
[----:B------:R-:W-:Y:S01]  /*bae0*/  ULDC UR10, c[0x0][0x150] ;  /* 0x00005400000a7ab9 */ /* 0x000fe20000000800 */
[----:B------:R-:W-:Y:S01]  /*baf0*/  ULDC UR11, c[0x0][0x630] ;  /* 0x00018c00000b7ab9 */ /* 0x000fe20000000800 */
[----:B------:R-:W-:Y:S01]  /*bb00*/  ISETP.NE.AND.EX P0, PT, RZ, UR9, PT, P0 ;  /* 0x00000009ff007c0c */ /* 0x000fe2000bf05300 */
[----:B------:R-:W-:Y:S01]  /*bb10*/  IMAD.MOV.U32 R4, RZ, RZ, R16 ;  /* 0x000000ffff047224 */ /* 0x000fe200078e0010 */
[----:B0-----:R-:W-:-:S05]  /*bb20*/  I2FP.F32.U32 R5, R14 ;  /* 0x0000000e00057245 */ /* 0x001fca0000201000 */
[----:B------:R-:W-:Y:S01]  /*bb30*/  FMUL R20, R5, UR10 ;  /* 0x0000000a05147c20 */ /* 0x000fe20008400000 */
[----:B------:R-:W-:-:S05]  /*bb40*/  IMAD.MOV.U32 R5, RZ, RZ, R17 ;  /* 0x000000ffff057224 */ /* 0x000fca00078e0011 */
[----:B--2---:R-:W-:Y:S05]  /*bb50*/  @!P0 BRA `(.L_x_303) ;  /* 0x0000000000288947 */ /* 0x004fea0003800000 */
[----:B------:R-:W-:Y:S02]  /*bb60*/  ULDC UR10, c[0x0][0x634] ;  /* 0x00018d00000a7ab9 */ /* 0x000fe40000000800 */
[----:B------:R-:W-:-:S05]  /*bb70*/  IADD3 R5, P0, R16, UR10, RZ ;  /* 0x0000000a10057c10 */ /* 0x000fca000ff1e0ff */
[----:B------:R-:W-:-:S04]  /*bb80*/  IMAD.X R13, RZ, RZ, R17, P0 ;  /* 0x000000ffff0d7224 */ /* 0x000fc800000e0611 */
[----:B------:R-:W-:-:S04]  /*bb90*/  IMAD.WIDE.U32 R6, R13, UR8, RZ ;  /* 0x000000080d067c25 */ /* 0x000fc8000f8e00ff */
[----:B------:R-:W-:-:S04]  /*bba0*/  IMAD.WIDE.U32 R6, P0, R5, UR9, R6 ;  /* 0x0000000905067c25 */ /* 0x000fc8000f800006 */
[----:B------:R-:W-:-:S04]  /*bbb0*/  IMAD.WIDE.U32 R4, R5, UR8, RZ ;  /* 0x0000000805047c25 */ /* 0x000fc8000f8e00ff */
[----:B------:R-:W-:Y:S01]  /*bbc0*/  IMAD.MOV.U32 R4, RZ, RZ, R7 ;  /* 0x000000ffff047224 */ /* 0x000fe200078e0007 */
[----:B------:R-:W-:Y:S01]  /*bbd0*/  IADD3 RZ, P1, R5, R6, RZ ;  /* 0x0000000605ff7210 */ /* 0x000fe20007f3e0ff */
[----:B------:R-:W-:-:S04]  /*bbe0*/  IMAD.X R5, RZ, RZ, RZ, P0 ;  /* 0x000000ffff057224 */ /* 0x000fc800000e06ff */
[----:B------:R-:W-:-:S08]  /*bbf0*/  IMAD.WIDE.U32.X R4, R13, UR9, R4, P1 ;  /* 0x000000090d047c25 */ /* 0x000fd000088e0404 */
.L_x_303:
[--C-:B------:R-:W-:Y:S01]  /*bc00*/  SHF.R.U64 R13, R4, UR11, R5.reuse ;  /* 0x0000000b040d7c19 */ /* 0x100fe20008001205 */
[----:B------:R-:W0:Y:S01]  /*bc10*/  F2I.U32.TRUNC.NTZ R20, R20 ;  /* 0x0000001400147305 */ /* 0x000e22000020f000 */
[----:B------:R-:W-:Y:S01]  /*bc20*/  SHF.R.U32.HI R4, RZ, UR11, R5 ;  /* 0x0000000bff047c19 */ /* 0x000fe20008011605 */
[----:B------:R-:W-:Y:S01]  /*bc30*/  ULDC.64 UR8, c[0x0][0x620] ;  /* 0x0001880000087ab9 */ /* 0x000fe20000000a00 */
[----:B------:R-:W-:Y:S01]  /*bc40*/  IADD3 R7, P0, RZ, -R13, RZ ;  /* 0x8000000dff077210 */ /* 0x000fe20007f1e0ff */
[----:B------:R-:W-:Y:S01]  /*bc50*/  ULDC.64 UR10, c[0x0][0x640] ;  /* 0x00019000000a7ab9 */ /* 0x000fe20000000a00 */
[----:B------:R-:W2:Y:S02]  /*bc60*/  LDC R22, c[0x0][0x148] ;  /* 0x00005200ff167b82 */ /* 0x000ea40000000800 */
[----:B------:R-:W-:Y:S02]  /*bc70*/  IADD3.X R4, RZ, ~R4, RZ, P0, !PT ;  /* 0x80000004ff047210 */ /* 0x000fe400007fe4ff */
[----:B------:R-:W-:-:S03]  /*bc80*/  ISETP.NE.U32.AND P0, PT, RZ, UR10, PT ;  /* 0x0000000aff007c0c */ /* 0x000fc6000bf05070 */
[----:B------:R-:W-:Y:S01]  /*bc90*/  IMAD R6, R4, UR8, RZ ;  /* 0x0000000804067c24 */ /* 0x000fe2000f8e02ff */
[----:B------:R-:W-:Y:S01]  /*bca0*/  ISETP.NE.AND.EX P0, PT, RZ, UR11, PT, P0 ;  /* 0x0000000bff007c0c */ /* 0x000fe2000bf05300 */
[----:B------:R-:W-:Y:S01]  /*bcb0*/  IMAD.WIDE.U32 R4, R7, UR8, R16 ;  /* 0x0000000807047c25 */ /* 0x000fe2000f8e0010 */
[----:B------:R-:W-:-:S03]  /*bcc0*/  ULDC UR8, c[0x0][0x618] ;  /* 0x0001860000087ab9 */ /* 0x000fc60000000800 */
[----:B------:R-:W-:Y:S01]  /*bcd0*/  IMAD R7, R7, UR9, R6 ;  /* 0x0000000907077c24 */ /* 0x000fe2000f8e0206 */
[----:B------:R-:W-:Y:S01]  /*bce0*/  ULDC UR9, c[0x0][0x154] ;  /* 0x0000550000097ab9 */ /* 0x000fe20000000800 */
[----:B0-----:R-:W-:Y:S02]  /*bcf0*/  IMAD.MOV R6, RZ, RZ, -R20 ;  /* 0x000000ffff067224 */ /* 0x001fe400078e0a14 */
[----:B------:R-:W-:Y:S02]  /*bd00*/  IMAD.IADD R5, R5, 0x1, R7 ;  /* 0x0000000105057824 */ /* 0x000fe400078e0207 */
[----:B-1----:R-:W-:Y:S01]  /*bd10*/  IMAD R14, R15, R6, R14 ;  /* 0x000000060f0e7224 */ /* 0x002fe200078e020e */
[----:B------:R-:W-:Y:S02]  /*bd20*/  I2FP.F32.U32 R6, R11 ;  /* 0x0000000b00067245 */ /* 0x000fe40000201000 */
[--C-:B------:R-:W-:Y:S02]  /*bd30*/  SHF.R.U64 R15, R4, UR8, R5.reuse ;  /* 0x00000008040f7c19 */ /* 0x100fe40008001205 */
[----:B------:R-:W-:Y:S01]  /*bd40*/  SHF.R.U32.HI R4, RZ, UR8, R5 ;  /* 0x00000008ff047c19 */ /* 0x000fe20008011605 */
[----:B------:R-:W-:Y:S01]  /*bd50*/  FMUL R6, R6, UR9 ;  /* 0x0000000906067c20 */ /* 0x000fe20008400000 */
[----:B------:R-:W-:-:S02]  /*bd60*/  ULDC UR8, c[0x0][0x608] ;  /* 0x0001820000087ab9 */ /* 0x000fc40000000800 */
[--C-:B------:R-:W-:Y:S01]  /*bd70*/  SHF.R.U64 R21, R15, UR8, R4.reuse ;  /* 0x000000080f157c19 */ /* 0x100fe20008001204 */
[----:B------:R0:W1:Y:S01]  /*bd80*/  F2I.U32.TRUNC.NTZ R24, R6 ;  /* 0x0000000600187305 */ /* 0x000062000020f000 */
[----:B------:R-:W-:Y:S01]  /*bd90*/  SHF.R.U32.HI R4, RZ, UR8, R4 ;  /* 0x00000008ff047c19 */ /* 0x000fe20008011604 */
[----:B------:R-:W-:-:S03]  /*bda0*/  ULDC UR8, c[0x0][0x658] ;  /* 0x0001960000087ab9 */ /* 0x000fc60000000800 */
[--C-:B------:R-:W-:Y:S02]  /*bdb0*/  SHF.R.U64 R20, R21, UR8, R4.reuse ;  /* 0x0000000815147c19 */ /* 0x100fe40008001204 */
[----:B------:R-:W-:-:S03]  /*bdc0*/  SHF.R.U32.HI R23, RZ, UR8, R4 ;  /* 0x00000008ff177c19 */ /* 0x000fc60008011604 */
[----:B------:R-:W-:Y:S02]  /*bdd0*/  IMAD.MOV.U32 R4, RZ, RZ, R20 ;  /* 0x000000ffff047224 */ /* 0x000fe400078e0014 */
[----:B------:R-:W-:Y:S01]  /*bde0*/  IMAD.MOV.U32 R5, RZ, RZ, R23 ;  /* 0x000000ffff057224 */ /* 0x000fe200078e0017 */
[----:B0-----:R-:W-:Y:S06]  /*bdf0*/  @!P0 BRA `(.L_x_304) ;  /* 0x0000000000288947 */ /* 0x001fec0003800000 */
        /* <DEDUP_REMOVED lines=10> */
.L_x_304:
[----:B------:R-:W-:Y:S01]  /*bea0*/  ISETP.NE.AND P0, PT, R2, 0x1, PT ;  /* 0x000000010200780c */ /* 0x000fe20003f05270 */
[----:B------:R-:W-:Y:S01]  /*beb0*/  ULDC UR8, c[0x0][0x648] ;  /* 0x0001920000087ab9 */ /* 0x000fe20000000800 */
[----:B-1----:R-:W-:Y:S01]  /*bec0*/  IMAD.MOV R24, RZ, RZ, -R24 ;  /* 0x000000ffff187224 */ /* 0x002fe200078e0a18 */
[----:B------:R-:W-:Y:S01]  /*bed0*/  SHF.R.U64 R4, R4, UR8, R5 ;  /* 0x0000000804047c19 */ /* 0x000fe20008001205 */
[----:B------:R-:W-:Y:S01]  /*bee0*/  ULDC UR8, c[0x0][0x638] ;  /* 0x00018e0000087ab9 */ /* 0x000fe20000000800 */
[----:B------:R-:W-:Y:S01]  /*bef0*/  LOP3.LUT R21, R21, UR13, RZ, 0xc0, !PT ;  /* 0x0000000d15157c12 */ /* 0x000fe2000f8ec0ff */
[----:B------:R-:W-:Y:S02]  /*bf00*/  ULDC UR9, c[0x0][0x610] ;  /* 0x0001840000097ab9 */ /* 0x000fe40000000800 */
[----:B------:R-:W-:Y:S02]  /*bf10*/  IMAD.MOV R5, RZ, RZ, -R4 ;  /* 0x000000ffff057224 */ /* 0x000fe400078e0a04 */
[----:B------:R-:W-:-:S02]  /*bf20*/  IMAD R21, R4, UR5, R21 ;  /* 0x0000000504157c24 */ /* 0x000fc4000f8e0215 */
[----:B------:R-:W-:Y:S01]  /*bf30*/  IMAD R20, R5, UR8, R20 ;  /* 0x0000000805147c24 */ /* 0x000fe2000f8e0214 */
[----:B------:R-:W-:Y:S01]  /*bf40*/  ULDC UR8, c[0x0][0x600] ;  /* 0x0001800000087ab9 */ /* 0x000fe20000000800 */
[----:B--2---:R-:W-:Y:S01]  /*bf50*/  @P0 IMAD R14, R22, R24, R11 ;  /* 0x00000018160e0224 */ /* 0x004fe200078e020b */
[----:B------:R-:W-:Y:S01]  /*bf60*/  LOP3.LUT R11, R15, UR4, RZ, 0xc0, !PT ;  /* 0x000000040f0b7c12 */ /* 0x000fe2000f8ec0ff */
[----:B------:R-:W-:Y:S02]  /*bf70*/  IMAD.MOV.U32 R4, RZ, RZ, 0x1 ;  /* 0x00000001ff047424 */ /* 0x000fe400078e00ff */
[----:B------:R-:W-:Y:S02]  /*bf80*/  IMAD R14, R21, UR9, R14 ;  /* 0x00000009150e7c24 */ /* 0x000fe4000f8e020e */
[----:B------:R-:W-:-:S05]  /*bf90*/  IMAD R11, R20, UR8, R11 ;  /* 0x00000008140b7c24 */ /* 0x000fca000f8e020b */
[----:B------:R-:W-:Y:S02]  /*bfa0*/  SEL R20, R11, R14, !P0 ;  /* 0x0000000e0b147207 */ /* 0x000fe40004000000 */
[----:B------:R-:W-:-:S07]  /*bfb0*/  SEL R11, R14, R11, !P0 ;  /* 0x0000000b0e0b7207 */ /* 0x000fce0004000000 */
.L_x_302:
[----:B------:R-:W-:Y:S05]  /*bfc0*/  BSYNC B1 ;  /* 0x0000000000017941 */ /* 0x000fea0003800000 */
.L_x_301:
[----:B------:R-:W-:-:S13]  /*bfd0*/  LOP3.LUT P0, RZ, R4, 0xff, RZ, 0xc0, !PT ;  /* 0x000000ff04ff7812 */ /* 0x000fda000780c0ff */
[----:B------:R-:W-:Y:S05]  /*bfe0*/  @P0 BRA `(.L_x_305) ;  /* 0xfffffff400380947 */ /* 0x000fea000383ffff */
[----:B------:R-:W-:Y:S05]  /*bff0*/  BSYNC B0 ;  /* 0x0000000000007941 */ /* 0x000fea0003800000 */
.L_x_294:
[----:B------:R-:W-:-:S03]  /*c000*/  UMOV UR8, 0xffffffff ;  /* 0xffffffff00087882 */ /* 0x000fc60000000000 */
[----:B------:R-:W-:Y:S05]  /*c010*/  BRA.DIV UR8, `(.L_x_306) ;  /* 0x0000000608387947 */ /* 0x000fea000b800000 */
[----:B------:R-:W-:-:S13]  /*c020*/  ELECT P6, URZ, PT ;  /* 0x00000000003f782f */ /* 0x000fda00038c0000 */
.L_x_321:
[----:B------:R-:W-:Y:S04]  /*c030*/  BSSY B0, `(.L_x_307) ;  /* 0x0000034000007945 */ /* 0x000fe80003800000 */
[----:B------:R-:W-:Y:S05]  /*c040*/  @!P6 BRA `(.L_x_308) ;  /* 0x0000000000c8e947 */ /* 0x000fea0003800000 */
[----:B------:R-:W-:-:S04]  /*c050*/  LOP3.LUT R19, R19, 0x2, RZ, 0xfc, !PT ;  /* 0x0000000213137812 */ /* 0x000fc800078efcff */
[----:B------:R-:W-:-:S13]  /*c060*/  ISETP.NE.AND P0, PT, R19, 0x3, PT ;  /* 0x000000031300780c */ /* 0x000fda0003f05270 */
[----:B------:R-:W-:Y:S05]  /*c070*/  @!P0 BRA `(.L_x_309) ;  /* 0x0000000000048947 */ /* 0x000fea0003800000 */
[----:B------:R-:W-:Y:S01]  /*c080*/  BPT.TRAP 0x1 ;  /* 0x000000040000795c */ /* 0x000fe20000300000 */
.L_x_309:
[----:B------:R-:W0:Y:S01]  /*c090*/  S2R R3, SR_CgaCtaId ;  /* 0x0000000000037919 */ /* 0x000e220000008800 */
[----:B------:R-:W-:-:S04]  /*c0a0*/  MOV R2, 0x400 ;  /* 0x0000040000027802 */ /* 0x000fc80000000f00 */
[----:B0-----:R-:W-:Y:S02]  /*c0b0*/  LEA R3, R3, R2, 0x18 ;  /* 0x0000000203037211 */ /* 0x001fe400078ec0ff */
[----:B------:R-:W-:-:S03]  /*c0c0*/  SHF.L.U32 R2, R0, 0x1f, RZ ;  /* 0x0000001f00027819 */ /* 0x000fc600000006ff */
[----:B------:R-:W-:-:S05]  /*c0d0*/  VIADD R3, R3, 0x28 ;  /* 0x0000002803037836 */ /* 0x000fca0000000000 */
[C---:B------:R-:W-:Y:S01]  /*c0e0*/  LEA R7, R12.reuse, R3, 0x3 ;  /* 0x000000030c077211 */ /* 0x040fe200078e18ff */
[----:B------:R-:W-:-:S03]  /*c0f0*/  VIADD R12, R12, 0x1 ;  /* 0x000000010c0c7836 */ /* 0x000fc60000000000 */
[----:B------:R-:W0:Y:S02]  /*c100*/  SYNCS.PHASECHK.TRANS64.TRYWAIT P0, [R7+URZ], R2 ;  /* 0x00000002070075a7 */ /* 0x000e24000800017f */
[----:B------:R-:W-:-:S04]  /*c110*/  ISETP.NE.AND P1, PT, R12, 0x5, PT ;  /* 0x000000050c00780c */ /* 0x000fc80003f25270 */
[----:B------:R-:W-:Y:S02]  /*c120*/  SEL R5, RZ, 0x1, P1 ;  /* 0x00000001ff057807 */ /* 0x000fe40000800000 */
[----:B------:R-:W-:Y:S02]  /*c130*/  SEL R12, R12, RZ, P1 ;  /* 0x000000ff0c0c7207 */ /* 0x000fe40000800000 */
[----:B------:R-:W-:-:S03]  /*c140*/  LOP3.LUT R5, R0, R5, RZ, 0x3c, !PT ;  /* 0x0000000500057212 */ /* 0x000fc600078e3cff */
[----:B------:R-:W-:Y:S01]  /*c150*/  IMAD R9, R12, 0x8, R3 ;  /* 0x000000080c097824 */ /* 0x000fe200078e0203 */
[----:B------:R-:W-:Y:S01]  /*c160*/  SHF.L.U32 R4, R5, 0x1f, RZ ;  /* 0x0000001f05047819 */ /* 0x000fe200000006ff */
[----:B0-----:R-:W-:Y:S06]  /*c170*/  @!P0 BRA `(.L_x_310) ;  /* 0x0000000400008947 */ /* 0x001fec0003800000 */
.L_x_322:
[----:B------:R-:W1:Y:S01]  /*c180*/  SYNCS.PHASECHK.TRANS64.TRYWAIT P0, [R9+URZ], R4 ;  /* 0x00000004090075a7 */ /* 0x000e62000800017f */
[----:B------:R-:W-:-:S05]  /*c190*/  VIADD R0, R12, 0x1 ;  /* 0x000000010c007836 */ /* 0x000fca0000000000 */
[----:B------:R-:W-:-:S04]  /*c1a0*/  ISETP.NE.AND P1, PT, R0, 0x5, PT ;  /* 0x000000050000780c */ /* 0x000fc80003f25270 */
[----:B0-----:R-:W-:Y:S02]  /*c1b0*/  SEL R2, RZ, 0x1, P1 ;  /* 0x00000001ff027807 */ /* 0x001fe40000800000 */
[----:B------:R-:W-:Y:S02]  /*c1c0*/  SEL R0, R0, RZ, P1 ;  /* 0x000000ff00007207 */ /* 0x000fe40000800000 */
[----:B------:R-:W-:-:S03]  /*c1d0*/  LOP3.LUT R7, R5, R2, RZ, 0x3c, !PT ;  /* 0x0000000205077212 */ /* 0x000fc600078e3cff */
[----:B------:R-:W-:Y:S01]  /*c1e0*/  IMAD R6, R0, 0x8, R3 ;  /* 0x0000000800067824 */ /* 0x000fe200078e0203 */
[----:B------:R-:W-:Y:S01]  /*c1f0*/  SHF.L.U32 R5, R7, 0x1f, RZ ;  /* 0x0000001f07057819 */ /* 0x000fe200000006ff */
[----:B-1----:R-:W-:Y:S06]  /*c200*/  @!P0 BRA `(.L_x_311) ;  /* 0x0000000000f08947 */ /* 0x002fec0003800000 */
.L_x_323:
[----:B------:R-:W1:Y:S01]  /*c210*/  SYNCS.PHASECHK.TRANS64.TRYWAIT P0, [R6+URZ], R5 ;  /* 0x00000005060075a7 */ /* 0x000e62000800017f */
[----:B------:R-:W-:-:S05]  /*c220*/  VIADD R0, R0, 0x1 ;  /* 0x0000000100007836 */ /* 0x000fca0000000000 */
[----:B------:R-:W-:-:S04]  /*c230*/  ISETP.NE.AND P1, PT, R0, 0x5, PT ;  /* 0x000000050000780c */ /* 0x000fc80003f25270 */
[----:B------:R-:W-:Y:S02]  /*c240*/  SEL R2, RZ, 0x1, P1 ;  /* 0x00000001ff027807 */ /* 0x000fe40000800000 */
[----:B------:R-:W-:Y:S02]  /*c250*/  SEL R0, R0, RZ, P1 ;  /* 0x000000ff00007207 */ /* 0x000fe40000800000 */
[----:B------:R-:W-:-:S03]  /*c260*/  LOP3.LUT R7, R7, R2, RZ, 0x3c, !PT ;  /* 0x0000000207077212 */ /* 0x000fc600078e3cff */
[----:B0-----:R-:W-:Y:S01]  /*c270*/  IMAD R9, R0, 0x8, R3 ;  /* 0x0000000800097824 */ /* 0x001fe200078e0203 */
[----:B------:R-:W-:Y:S01]  /*c280*/  SHF.L.U32 R4, R7, 0x1f, RZ ;  /* 0x0000001f07047819 */ /* 0x000fe200000006ff */
[----:B-1----:R-:W-:Y:S06]  /*c290*/  @!P0 BRA `(.L_x_312) ;  /* 0x0000000000e08947 */ /* 0x002fec0003800000 */
.L_x_324:
[----:B------:R-:W1:Y:S01]  /*c2a0*/  SYNCS.PHASECHK.TRANS64.TRYWAIT P0, [R9+URZ], R4 ;  /* 0x00000004090075a7 */ /* 0x000e62000800017f */
[----:B------:R-:W-:-:S05]  /*c2b0*/  VIADD R0, R0, 0x1 ;  /* 0x0000000100007836 */ /* 0x000fca0000000000 */
[----:B------:R-:W-:-:S04]  /*c2c0*/  ISETP.NE.AND P1, PT, R0, 0x5, PT ;  /* 0x000000050000780c */ /* 0x000fc80003f25270 */
[----:B------:R-:W-:Y:S02]  /*c2d0*/  SEL R2, RZ, 0x1, P1 ;  /* 0x00000001ff027807 */ /* 0x000fe40000800000 */
[----:B------:R-:W-:Y:S02]  /*c2e0*/  SEL R0, R0, RZ, P1 ;  /* 0x000000ff00007207 */ /* 0x000fe40000800000 */
[----:B------:R-:W-:Y:S01]  /*c2f0*/  LOP3.LUT R2, R7, R2, RZ, 0x3c, !PT ;  /* 0x0000000207027212 */ /* 0x000fe200078e3cff */
[----:B-1----:R-:W-:Y:S06]  /*c300*/  @!P0 BRA `(.L_x_313) ;  /* 0x0000000000d88947 */ /* 0x002fec0003800000 */
.L_x_325:
[----:B------:R-:W-:Y:S01]  /*c310*/  IMAD R3, R0, 0x8, R3 ;  /* 0x0000000800037824 */ /* 0x000fe200078e0203 */
[----:B------:R-:W-:-:S07]  /*c320*/  SHF.L.U32 R0, R2, 0x1f, RZ ;  /* 0x0000001f02007819 */ /* 0x000fce00000006ff */
.L_x_314:
[----:B--2---:R2:W3:Y:S02]  /*c330*/  SYNCS.PHASECHK.TRANS64.TRYWAIT P0, [R3+URZ], R0 ;  /* 0x00000000030075a7 */ /* 0x0044e4000800017f */
[----:B---3--:R-:W-:Y:S05]  /*c340*/  @!P0 NANOSLEEP.SYNCS 0x989680 ;  /* 0x009896800000895d */ /* 0x008fea0003900000 */
[----:B------:R-:W3:Y:S02]  /*c350*/  @!P0 SYNCS.PHASECHK.TRANS64 P0, [R3+URZ], R0 ;  /* 0x00000000030085a7 */ /* 0x000ee4000800007f */
[----:B---3--:R-:W-:Y:S05]  /*c360*/  @!P0 BRA `(.L_x_314) ;  /* 0xfffffffc00f08947 */ /* 0x008fea000383ffff */
.L_x_308:
[----:B------:R-:W-:Y:S05]  /*c370*/  BSYNC B0 ;  /* 0x0000000000007941 */ /* 0x000fea0003800000 */
.L_x_307:
[----:B------:R-:W-:Y:S05]  /*c380*/  EXIT ;  /* 0x000000000000794d */ /* 0x000fea0003800000 */
.L_x_21:
[----:B----4-:R4:W0:Y:S02]  /*c390*/  SYNCS.PHASECHK.TRANS64.TRYWAIT P1, [R3+URZ], R0 ;  /* 0x00000000030075a7 */ /* 0x010824000802017f */
[----:B0-----:R-:W-:Y:S05]  /*c3a0*/  @!P1 NANOSLEEP.SYNCS 0x989680 ;  /* 0x009896800000995d */ /* 0x001fea0003900000 */
[----:B------:R-:W0:Y:S02]  /*c3b0*/  @!P1 SYNCS.PHASECHK.TRANS64 P1, [R3+URZ], R0 ;  /* 0x00000000030095a7 */ /* 0x000e24000802007f */
[----:B0-----:R-:W-:Y:S05]  /*c3c0*/  @!P1 BRA `(.L_x_21) ;  /* 0xfffffffc00f09947 */ /* 0x001fea000383ffff */
[----:B------:R-:W-:Y:S05]  /*c3d0*/  BRA `(.L_x_20) ;  /* 0xffffff5000587947 */ /* 0x000fea000383ffff */
.L_x_26:
[----:B-1----:R1:W3:Y:S02]  /*c3e0*/  SYNCS.PHASECHK.TRANS64.TRYWAIT P1, [R5+URZ], R4 ;  /* 0x00000004050075a7 */ /* 0x0022e4000802017f */
[----:B---3--:R-:W-:Y:S05]  /*c3f0*/  @!P1 NANOSLEEP.SYNCS 0x989680 ;  /* 0x009896800000995d */ /* 0x008fea0003900000 */
[----:B------:R-:W3:Y:S02]  /*c400*/  @!P1 SYNCS.PHASECHK.TRANS64 P1, [R5+URZ], R4 ;  /* 0x00000004050095a7 */ /* 0x000ee4000802007f */
[----:B---3--:R-:W-:Y:S05]  /*c410*/  @!P1 BRA `(.L_x_26) ;  /* 0xfffffffc00f09947 */ /* 0x008fea000383ffff */
[----:B------:R-:W-:Y:S05]  /*c420*/  BRA `(.L_x_25) ;  /* 0xffffff5400387947 */ /* 0x000fea000383ffff */
.L_x_295:
[----:B------:R-:W-:Y:S01]  /*c430*/  BSSY B1, `(.L_x_315) ;  /* 0x0000006000017945 */ /* 0x000fe20003800000 */
[----:B------:R-:W-:-:S07]  /*c440*/  IMAD.MOV.U32 R15, RZ, RZ, -0x1 ;  /* 0xffffffffff0f7424 */ /* 0x000fce00078e00ff */
[----:B------:R-:W-:Y:S05]  /*c450*/  WARPSYNC.COLLECTIVE R15, `(.L_x_316) ;  /* 0x000000000f0c7348 */ /* 0x000fea0003c00000 */
[----:B------:R-:W-:Y:S02]  /*c460*/  ELECT P6, UR62, PT ;  /* 0x00000000003e782f */ /* 0x000fe400038c0000 */
[----:B------:R-:W-:Y:S01]  /*c470*/  MOV R14, UR62 ;  /* 0x0000003e000e7c02 */ /* 0x000fe20008000f00 */
[----:B------:R-:W-:Y:S10]  /*c480*/  ENDCOLLECTIVE ;  /* 0x000000000000791b */ /* 0x000ff40003800000 */
.L_x_316:
[----:B------:R-:W-:Y:S05]  /*c490*/  BSYNC B1 ;  /* 0x0000000000017941 */ /* 0x000fea0003800000 */
.L_x_315:
[----:B------:R-:W-:Y:S05]  /*c4a0*/  BRA `(.L_x_317) ;  /* 0xfffffff000147947 */ /* 0x000fea000383ffff */
.L_x_298:
[----:B0-----:R0:W1:Y:S02]  /*c4b0*/  SYNCS.PHASECHK.TRANS64.TRYWAIT P0, [R14+URZ+0x28], R7 ;  /* 0x000028070e0075a7 */ /* 0x001064000800017f */
[----:B-1----:R-:W-:Y:S05]  /*c4c0*/  @!P0 NANOSLEEP.SYNCS 0x989680 ;  /* 0x009896800000895d */ /* 0x002fea0003900000 */
[----:B------:R-:W1:Y:S02]  /*c4d0*/  @!P0 SYNCS.PHASECHK.TRANS64 P0, [R14+URZ+0x28], R7 ;  /* 0x000028070e0085a7 */ /* 0x000e64000800007f */
[----:B-1----:R-:W-:Y:S05]  /*c4e0*/  @!P0 BRA `(.L_x_298) ;  /* 0xfffffffc00f08947 */ /* 0x002fea000383ffff */
[----:B------:R-:W-:Y:S05]  /*c4f0*/  BRA `(.L_x_318) ;  /* 0xfffffff000507947 */ /* 0x000fea000383ffff */
.L_x_306:
[----:B------:R-:W-:Y:S01]  /*c500*/  BSSY B0, `(.L_x_319) ;  /* 0x0000006000007945 */ /* 0x000fe20003800000 */
[----:B------:R-:W-:-:S07]  /*c510*/  IMAD.MOV.U32 R15, RZ, RZ, -0x1 ;  /* 0xffffffffff0f7424 */ /* 0x000fce00078e00ff */
[----:B------:R-:W-:Y:S05]  /*c520*/  WARPSYNC.COLLECTIVE R15, `(.L_x_320) ;  /* 0x000000000f0c7348 */ /* 0x000fea0003c00000 */
[----:B------:R-:W-:Y:S02]  /*c530*/  ELECT P6, UR62, PT ;  /* 0x00000000003e782f */ /* 0x000fe400038c0000 */
[----:B------:R-:W-:Y:S01]  /*c540*/  MOV R14, UR62 ;  /* 0x0000003e000e7c02 */ /* 0x000fe20008000f00 */
[----:B------:R-:W-:Y:S10]  /*c550*/  ENDCOLLECTIVE ;  /* 0x000000000000791b */ /* 0x000ff40003800000 */
.L_x_320:
[----:B------:R-:W-:Y:S05]  /*c560*/  BSYNC B0 ;  /* 0x0000000000007941 */ /* 0x000fea0003800000 */
.L_x_319:
[----:B------:R-:W-:Y:S05]  /*c570*/  BRA `(.L_x_321) ;  /* 0xfffffff800ac7947 */ /* 0x000fea000383ffff */
.L_x_310:
[----:B0-----:R0:W1:Y:S02]  /*c580*/  SYNCS.PHASECHK.TRANS64.TRYWAIT P0, [R7+URZ], R2 ;  /* 0x00000002070075a7 */ /* 0x001064000800017f */
[----:B-1----:R-:W-:Y:S05]  /*c590*/  @!P0 NANOSLEEP.SYNCS 0x989680 ;  /* 0x009896800000895d */ /* 0x002fea0003900000 */
[----:B------:R-:W1:Y:S02]  /*c5a0*/  @!P0 SYNCS.PHASECHK.TRANS64 P0, [R7+URZ], R2 ;  /* 0x00000002070085a7 */ /* 0x000e64000800007f */
[----:B-1----:R-:W-:Y:S05]  /*c5b0*/  @!P0 BRA `(.L_x_310) ;  /* 0xfffffffc00f08947 */ /* 0x002fea000383ffff */
[----:B------:R-:W-:Y:S05]  /*c5c0*/  BRA `(.L_x_322) ;  /* 0xfffffff800ec7947 */ /* 0x000fea000383ffff */
.L_x_311:
[----:B0-----:R0:W1:Y:S02]  /*c5d0*/  SYNCS.PHASECHK.TRANS64.TRYWAIT P0, [R9+URZ], R4 ;  /* 0x00000004090075a7 */ /* 0x001064000800017f */
[----:B-1----:R-:W-:Y:S05]  /*c5e0*/  @!P0 NANOSLEEP.SYNCS 0x989680 ;  /* 0x009896800000895d */ /* 0x002fea0003900000 */
[----:B------:R-:W1:Y:S02]  /*c5f0*/  @!P0 SYNCS.PHASECHK.TRANS64 P0, [R9+URZ], R4 ;  /* 0x00000004090085a7 */ /* 0x000e64000800007f */
[----:B-1----:R-:W-:Y:S05]  /*c600*/  @!P0 BRA `(.L_x_311) ;  /* 0xfffffffc00f08947 */ /* 0x002fea000383ffff */
[----:B------:R-:W-:Y:S05]  /*c610*/  BRA `(.L_x_323) ;  /* 0xfffffff800fc7947 */ /* 0x000fea000383ffff */
.L_x_312:
[----:B0-----:R0:W1:Y:S02]  /*c620*/  SYNCS.PHASECHK.TRANS64.TRYWAIT P0, [R6+URZ], R5 ;  /* 0x00000005060075a7 */ /* 0x001064000800017f */
[----:B-1----:R-:W-:Y:S05]  /*c630*/  @!P0 NANOSLEEP.SYNCS 0x989680 ;  /* 0x009896800000895d */ /* 0x002fea0003900000 */
[----:B------:R-:W1:Y:S02]  /*c640*/  @!P0 SYNCS.PHASECHK.TRANS64 P0, [R6+URZ], R5 ;  /* 0x00000005060085a7 */ /* 0x000e64000800007f */
[----:B-1----:R-:W-:Y:S05]  /*c650*/  @!P0 BRA `(.L_x_312) ;  /* 0xfffffffc00f08947 */ /* 0x002fea000383ffff */
[----:B------:R-:W-:Y:S05]  /*c660*/  BRA `(.L_x_324) ;  /* 0xfffffffc000c7947 */ /* 0x000fea000383ffff */
.L_x_313:
[----:B-1----:R1:W2:Y:S02]  /*c670*/  SYNCS.PHASECHK.TRANS64.TRYWAIT P0, [R9+URZ], R4 ;  /* 0x00000004090075a7 */ /* 0x0022a4000800017f */
[----:B--2---:R-:W-:Y:S05]  /*c680*/  @!P0 NANOSLEEP.SYNCS 0x989680 ;  /* 0x009896800000895d */ /* 0x004fea0003900000 */
[----:B------:R-:W2:Y:S02]  /*c690*/  @!P0 SYNCS.PHASECHK.TRANS64 P0, [R9+URZ], R4 ;  /* 0x00000004090085a7 */ /* 0x000ea4000800007f */
[----:B--2---:R-:W-:Y:S05]  /*c6a0*/  @!P0 BRA `(.L_x_313) ;  /* 0xfffffffc00f08947 */ /* 0x004fea000383ffff */
[----:B------:R-:W-:Y:S05]  /*c6b0*/  BRA `(.L_x_325) ;  /* 0xfffffffc00147947 */ /* 0x000fea000383ffff */
.L_x_326:
[----:B------:R-:W-:-:S00]  /*c6c0*/  BRA `(.L_x_326) ;  /* 0xfffffffc00fc7947 */ /* 0x000fc0000383ffff */
[----:B------:R-:W-:-:S00]  /*c6d0*/  NOP ;  /* 0x0000000000007918 */ /* 0x000fc00000000000 */
        /* <DEDUP_REMOVED lines=10> */
.L_x_327:


//--------------------- .nv.global.init           --------------------------
	.section	.nv.global.init,"aw",@progbits
.nv.global.init:
	.type		$str$22,@object
	.size		$str$22,($str$23 - $str$22)
$str$22:
        /*0000*/ 	.byte	0x6b, 0x5f, 0x74, 0x69, 0x6c, 0x65, 0x5f, 0x63, 0x6f, 0x75, 0x6e, 0x74, 0x20, 0x3e, 0x3d, 0x20
        /*0010*/ 	.byte	0x31, 0x00
	.type		$str$23,@object
	.size		$str$23,(__unnamed_1 - $str$23)
$str$23:
        /*0012*/ 	.byte	0x2f, 0x74, 0x6d, 0x70, 0x2f, 0x63, 0x75, 0x74, 0x6c, 0x61, 0x73, 0x73, 0x5f, 0x73, 0x77, 0x65
        /*0022*/ 	.byte	0x65, 0x70, 0x5f, 0x73, 0x72, 0x63, 0x2f, 0x69, 0x6e, 0x63, 0x6c, 0x75, 0x64, 0x65, 0x2f, 0x63
        /*0032*/ 	.byte	0x75, 0x74, 0x6c, 0x61, 0x73, 0x73, 0x2f, 0x67, 0x65, 0x6d, 0x6d, 0x2f, 0x63, 0x6f, 0x6c, 0x6c
        /*0042*/ 	.byte	0x65, 0x63, 0x74, 0x69, 0x76, 0x65, 0x2f, 0x73, 0x6d, 0x39, 0x30, 0x5f, 0x6d, 0x6d, 0x61, 0x5f
        /*0052*/ 	.byte	0x74, 0x6d, 0x61, 0x5f, 0x67, 0x6d, 0x6d, 0x61, 0x5f, 0x73, 0x73, 0x5f, 0x77, 0x61, 0x72, 0x70
        /*0062*/ 	.byte	0x73, 0x70, 0x65, 0x63, 0x69, 0x61, 0x6c, 0x69, 0x7a, 0x65, 0x64, 0x2e, 0x68, 0x70, 0x70, 0x00
	.type		__unnamed_1,@object
	.size		__unnamed_1,(.L_0 - __unnamed_1)
__unnamed_1:
        /*0072*/ 	.byte	0x76, 0x6f, 0x69, 0x64, 0x20, 0x63, 0x75, 0x74, 0x6c, 0x61, 0x73, 0x73, 0x3a, 0x3a, 0x67, 0x65
        /* <DEDUP_REMOVED lines=181> */
        /*0bd2*/ 	.byte	0x3a, 0x69, 0x64, 0x65, 0x6e, 0x74, 0x69, 0x74, 0x79, 0x5d, 0x00
.L_0:


//--------------------- .nv.shared._ZN7cutlass13device_kernelINS_4gemm6kernel13GemmUniversalIN4cute5tupleIJiiiiEEENS1_10collective13CollectiveMmaINS1_34MainloopSm90TmaGmmaWarpSpecializedILi5ENS5_IJNS4_1CILi2EEESB_NSA_ILi1EEEEEENS1_35KernelTmaWarpSpecializedCooperativeEEENS5_IJNSA_ILi256EEENSA_ILi128EEENSA_ILi32EEEEEENS_10bfloat16_tENS5_IJlSC_lEEESK_SL_NS4_8TiledMMAINS4_8MMA_AtomIJNS4_4SM904GMMA28MMA_64x128x16_F32BF16BF16_SSILNSP_5MajorE0ELSR_0ELNSP_7ScaleInE1ELSS_1EEEEEENS4_6LayoutINS5_IJSB_SC_SC_EEENS5_IJSC_NSA_ILi0EEESX_EEEEENS5_IJNS4_10UnderscoreES10_S10_EEEEENS4_23SM90_TMA_LOAD_MULTICASTENS4_14ComposedLayoutINS4_7SwizzleILi2ELi4ELi3EEENS4_18smem_ptr_flag_bitsILi16EEENSV_INS5_IJNSA_ILi8EEESI_EEENS5_IJSI_SC_EEEEEEEvNS4_8identityES13_S1D_vS1E_EENS_8epilogue10collective6detail29Sm90TmaWarpSpecializedAdapterINS1H_15DefaultEpilogueISK_SL_SL_NS1G_6thread17LinearCombinationISK_Li1EffLNS1L_9ScaleType4KindE0ELNS_15FloatRoundStyleE2ESK_EENS1_15EpilogueDefaultEEEEEvvEEEEvNT_6ParamsE --------------------------
	.section	.nv.shared._ZN7cutlass13device_kernelINS_4gemm6kernel13GemmUniversalIN4cute5tupleIJiiiiEEENS1_10collective13CollectiveMmaINS1_34MainloopSm90TmaGmmaWarpSpecializedILi5ENS5_IJNS4_1CILi2EEESB_NSA_ILi1EEEEEENS1_35KernelTmaWarpSpecializedCooperativeEEENS5_IJNSA_ILi256EEENSA_ILi128EEENSA_ILi32EEEEEENS_10bfloat16_tENS5_IJlSC_lEEESK_SL_NS4_8TiledMMAINS4_8MMA_AtomIJNS4_4SM904GMMA28MMA_64x128x16_F32BF16BF16_SSILNSP_5MajorE0ELSR_0ELNSP_7ScaleInE1ELSS_1EEEEEENS4_6LayoutINS5_IJSB_SC_SC_EEENS5_IJSC_NSA_ILi0EEESX_EEEEENS5_IJNS4_10UnderscoreES10_S10_EEEEENS4_23SM90_TMA_LOAD_MULTICASTENS4_14ComposedLayoutINS4_7SwizzleILi2ELi4ELi3EEENS4_18smem_ptr_flag_bitsILi16EEENSV_INS5_IJNSA_ILi8EEESI_EEENS5_IJSI_SC_EEEEEEEvNS4_8identityES13_S1D_vS1E_EENS_8epilogue10collective6detail29Sm90TmaWarpSpecializedAdapterINS1H_15DefaultEpilogueISK_SL_SL_NS1G_6thread17LinearCombinationISK_Li1EffLNS1L_9ScaleType4KindE0ELNS_15FloatRoundStyleE2ESK_EENS1_15EpilogueDefaultEEEEEvvEEEEvNT_6ParamsE,"aw",@nobits
	.sectionflags	@""
	.align	16
	.zero		1024


//--------------------- .nv.shared.reserved.0     --------------------------
	.section	.nv.shared.reserved.0,"aw",@nobits
	.weak		__nv_reservedSMEM_offset_0_alias
	.size		__nv_reservedSMEM_offset_0_alias, 0, 0
	.other		__nv_reservedSMEM_offset_0_alias,@"STO_CUDA_RESERVED_SHARED STV_DEFAULT"
__nv_reservedSMEM_offset_0_alias:
	.zero		0


//--------------------- .nv.global                --------------------------
	.section	.nv.global,"aw",@nobits
.nv.global:
	.type		_ZN39_INTERNAL_351cce8c_4_k_cu_17b67199_40934cute1_E,@object
	.size		_ZN39_INTERNAL_351cce8c_4_k_cu_17b67199_40934cute1_E,(_ZN39_INTERNAL_351cce8c_4_k_cu_17b67199_40934cuda3std3__45__cpo6cbeginE - _ZN39_INTERNAL_351cce8c_4_k_cu_17b67199_40934cute1_E)
_ZN39_INTERNAL_351cce8c_4_k_cu_17b67199_40934cute1_E:
	.zero		1
	.type		_ZN39_INTERNAL_351cce8c_4_k_cu_17b67199_40934cuda3std3__45__cpo6cbeginE,@object
	.size		_ZN39_INTERNAL_351cce8c_4_k_cu_17b67199_40934cuda3std3__45__cpo6cbeginE,(_ZN39_INTERNAL_351cce8c_4_k_cu_17b67199_40934cuda3std3__48in_placeE - _ZN39_INTERNAL_351cce8c_4_k_cu_17b67199_40934cuda3std3__45__cpo6cbeginE)
_ZN39_INTERNAL_351cce8c_4_k_cu_17b67199_40934cuda3std3__45__cpo6cbeginE:
	.zero		1
	.type		_ZN39_INTERNAL_351cce8c_4_k_cu_17b67199_40934cuda3std3__48in_placeE,@object
	.size		_ZN39_INTERNAL_351cce8c_4_k_cu_17b67199_40934cuda3std3__48in_placeE,(_ZN39_INTERNAL_351cce8c_4_k_cu_17b67199_40934cuda3std6ranges3__45__cpo9iter_moveE - _ZN39_INTERNAL_351cce8c_4_k_cu_17b67199_40934cuda3std3__48in_placeE)
_ZN39_INTERNAL_351cce8c_4_k_cu_17b67199_40934cuda3std3__48in_placeE:
	.zero		1
	.type		_ZN39_INTERNAL_351cce8c_4_k_cu_17b67199_40934cuda3std6ranges3__45__cpo9iter_moveE,@object
	.size		_ZN39_INTERNAL_351cce8c_4_k_cu_17b67199_40934cuda3std6ranges3__45__cpo9iter_moveE,(_ZN39_INTERNAL_351cce8c_4_k_cu_17b67199_40934cuda3std3__45__cpo5beginE - _ZN39_INTERNAL_351cce8c_4_k_cu_17b67199_40934cuda3std6ranges3__45__cpo9iter_moveE)
_ZN39_INTERNAL_351cce8c_4_k_cu_17b67199_40934cuda3std6ranges3__45__cpo9iter_moveE:
	.zero		1
	.type		_ZN39_INTERNAL_351cce8c_4_k_cu_17b67199_40934cuda3std3__45__cpo5beginE,@object
	.size		_ZN39_INTERNAL_351cce8c_4_k_cu_17b67199_40934cuda3std3__45__cpo5beginE,(_ZN39_INTERNAL_351cce8c_4_k_cu_17b67199_40934cuda3std3__441_GLOBAL__N__351cce8c_4_k_cu_17b67199_40936ignoreE - _ZN39_INTERNAL_351cce8c_4_k_cu_17b67199_40934cuda3std3__45__cpo5beginE)
_ZN39_INTERNAL_351cce8c_4_k_cu_17b67199_40934cuda3std3__45__cpo5beginE:
	.zero		1
	.type		_ZN39_INTERNAL_351cce8c_4_k_cu_17b67199_40934cuda3std3__441_GLOBAL__N__351cce8c_4_k_cu_17b67199_40936ignoreE,@object
	.size		_ZN39_INTERNAL_351cce8c_4_k_cu_17b67199_40934cuda3std3__441_GLOBAL__N__351cce8c_4_k_cu_17b67199_40936ignoreE,(_ZN39_INTERNAL_351cce8c_4_k_cu_17b67199_40934cute7productE - _ZN39_INTERNAL_351cce8c_4_k_cu_17b67199_40934cuda3std3__441_GLOBAL__N__351cce8c_4_k_cu_17b67199_40936ignoreE)
_ZN39_INTERNAL_351cce8c_4_k_cu_17b67199_40934cuda3std3__441_GLOBAL__N__351cce8c_4_k_cu_17b67199_40936ignoreE:
	.zero		1
	.type		_ZN39_INTERNAL_351cce8c_4_k_cu_17b67199_40934cute7productE,@object
	.size		_ZN39_INTERNAL_351cce8c_4_k_cu_17b67199_40934cute7productE,(_ZN39_INTERNAL_351cce8c_4_k_cu_17b67199_40934cuda3std3__45__cpo3endE - _ZN39_INTERNAL_351cce8c_4_k_cu_17b67199_40934cute7productE)
_ZN39_INTERNAL_351cce8c_4_k_cu_17b67199_40934cute7productE:
	.zero		1
	.type		_ZN39_INTERNAL_351cce8c_4_k_cu_17b67199_40934cuda3std3__45__cpo3endE,@object
	.size		_ZN39_INTERNAL_351cce8c_4_k_cu_17b67199_40934cuda3std3__45__cpo3endE,(_ZN39_INTERNAL_351cce8c_4_k_cu_17b67199_40934cuda3std3__419piecewise_constructE - _ZN39_INTERNAL_351cce8c_4_k_cu_17b67199_40934cuda3std3__45__cpo3endE)
_ZN39_INTERNAL_351cce8c_4_k_cu_17b67199_40934cuda3std3__45__cpo3endE:
	.zero		1
	.type		_ZN39_INTERNAL_351cce8c_4_k_cu_17b67199_40934cuda3std3__419piecewise_constructE,@object
	.size		_ZN39_INTERNAL_351cce8c_4_k_cu_17b67199_40934cuda3std3__419piecewise_constructE,(_ZN39_INTERNAL_351cce8c_4_k_cu_17b67199_40934cuda3std3__45__cpo4cendE - _ZN39_INTERNAL_351cce8c_4_k_cu_17b67199_40934cuda3std3__419piecewise_constructE)
_ZN39_INTERNAL_351cce8c_4_k_cu_17b67199_40934cuda3std3__419piecewise_constructE:
	.zero		1
	.type		_ZN39_INTERNAL_351cce8c_4_k_cu_17b67199_40934cuda3std3__45__cpo4cendE,@object
	.size		_ZN39_INTERNAL_351cce8c_4_k_cu_17b67199_40934cuda3std3__45__cpo4cendE,(_ZN39_INTERNAL_351cce8c_4_k_cu_17b67199_40934cuda3std6ranges3__45__cpo4swapE - _ZN39_INTERNAL_351cce8c_4_k_cu_17b67199_40934cuda3std3__45__cpo4cendE)
_ZN39_INTERNAL_351cce8c_4_k_cu_17b67199_40934cuda3std3__45__cpo4cendE:
	.zero		1
	.type		_ZN39_INTERNAL_351cce8c_4_k_cu_17b67199_40934cuda3std6ranges3__45__cpo4swapE,@object
	.size		_ZN39_INTERNAL_351cce8c_4_k_cu_17b67199_40934cuda3std6ranges3__45__cpo4swapE,(.L_8 - _ZN39_INTERNAL_351cce8c_4_k_cu_17b67199_40934cuda3std6ranges3__45__cpo4swapE)
_ZN39_INTERNAL_351cce8c_4_k_cu_17b67199_40934cuda3std6ranges3__45__cpo4swapE:
	.zero		1
.L_8:


//--------------------- .nv.constant0._ZN7cutlass13device_kernelINS_4gemm6kernel13GemmUniversalIN4cute5tupleIJiiiiEEENS1_10collective13CollectiveMmaINS1_34MainloopSm90TmaGmmaWarpSpecializedILi5ENS5_IJNS4_1CILi2EEESB_NSA_ILi1EEEEEENS1_35KernelTmaWarpSpecializedCooperativeEEENS5_IJNSA_ILi256EEENSA_ILi128EEENSA_ILi32EEEEEENS_10bfloat16_tENS5_IJlSC_lEEESK_SL_NS4_8TiledMMAINS4_8MMA_AtomIJNS4_4SM904GMMA28MMA_64x128x16_F32BF16BF16_SSILNSP_5MajorE0ELSR_0ELNSP_7ScaleInE1ELSS_1EEEEEENS4_6LayoutINS5_IJSB_SC_SC_EEENS5_IJSC_NSA_ILi0EEESX_EEEEENS5_IJNS4_10UnderscoreES10_S10_EEEEENS4_23SM90_TMA_LOAD_MULTICASTENS4_14ComposedLayoutINS4_7SwizzleILi2ELi4ELi3EEENS4_18smem_ptr_flag_bitsILi16EEENSV_INS5_IJNSA_ILi8EEESI_EEENS5_IJSI_SC_EEEEEEEvNS4_8identityES13_S1D_vS1E_EENS_8epilogue10collective6detail29Sm90TmaWarpSpecializedAdapterINS1H_15DefaultEpilogueISK_SL_SL_NS1G_6thread17LinearCombinationISK_Li1EffLNS1L_9ScaleType4KindE0ELNS_15FloatRoundStyleE2ESK_EENS1_15EpilogueDefaultEEEEEvvEEEEvNT_6ParamsE --------------------------
	.section	.nv.constant0._ZN7cutlass13device_kernelINS_4gemm6kernel13GemmUniversalIN4cute5tupleIJiiiiEEENS1_10collective13CollectiveMmaINS1_34MainloopSm90TmaGmmaWarpSpecializedILi5ENS5_IJNS4_1CILi2EEESB_NSA_ILi1EEEEEENS1_35KernelTmaWarpSpecializedCooperativeEEENS5_IJNSA_ILi256EEENSA_ILi128EEENSA_ILi32EEEEEENS_10bfloat16_tENS5_IJlSC_lEEESK_SL_NS4_8TiledMMAINS4_8MMA_AtomIJNS4_4SM904GMMA28MMA_64x128x16_F32BF16BF16_SSILNSP_5MajorE0ELSR_0ELNSP_7ScaleInE1ELSS_1EEEEEENS4_6LayoutINS5_IJSB_SC_SC_EEENS5_IJSC_NSA_ILi0EEESX_EEEEENS5_IJNS4_10UnderscoreES10_S10_EEEEENS4_23SM90_TMA_LOAD_MULTICASTENS4_14ComposedLayoutINS4_7SwizzleILi2ELi4ELi3EEENS4_18smem_ptr_flag_bitsILi16EEENSV_INS5_IJNSA_ILi8EEESI_EEENS5_IJSI_SC_EEEEEEEvNS4_8identityES13_S1D_vS1E_EENS_8epilogue10collective6detail29Sm90TmaWarpSpecializedAdapterINS1H_15DefaultEpilogueISK_SL_SL_NS1G_6thread17LinearCombinationISK_Li1EffLNS1L_9ScaleType4KindE0ELNS_15FloatRoundStyleE2ESK_EENS1_15EpilogueDefaultEEEEEvvEEEEvNT_6ParamsE,"a",@progbits
	.sectionflags	@""
	.align	4
.nv.constant0._ZN7cutlass13device_kernelINS_4gemm6kernel13GemmUniversalIN4cute5tupleIJiiiiEEENS1_10collective13CollectiveMmaINS1_34MainloopSm90TmaGmmaWarpSpecializedILi5ENS5_IJNS4_1CILi2EEESB_NSA_ILi1EEEEEENS1_35KernelTmaWarpSpecializedCooperativeEEENS5_IJNSA_ILi256EEENSA_ILi128EEENSA_ILi32EEEEEENS_10bfloat16_tENS5_IJlSC_lEEESK_SL_NS4_8TiledMMAINS4_8MMA_AtomIJNS4_4SM904GMMA28MMA_64x128x16_F32BF16BF16_SSILNSP_5MajorE0ELSR_0ELNSP_7ScaleInE1ELSS_1EEEEEENS4_6LayoutINS5_IJSB_SC_SC_EEENS5_IJSC_NSA_ILi0EEESX_EEEEENS5_IJNS4_10UnderscoreES10_S10_EEEEENS4_23SM90_TMA_LOAD_MULTICASTENS4_14ComposedLayoutINS4_7SwizzleILi2ELi4ELi3EEENS4_18smem_ptr_flag_bitsILi16EEENSV_INS5_IJNSA_ILi8EEESI_EEENS5_IJSI_SC_EEEEEEEvNS4_8identityES13_S1D_vS1E_EENS_8epilogue10collective6detail29Sm90TmaWarpSpecializedAdapterINS1H_15DefaultEpilogueISK_SL_SL_NS1G_6thread17LinearCombinationISK_Li1EffLNS1L_9ScaleType4KindE0ELNS_15FloatRoundStyleE2ESK_EENS1_15EpilogueDefaultEEEEEvvEEEEvNT_6ParamsE:
	.zero		1664


//--------------------- SYMBOLS --------------------------

	.type		.nv.reservedSmem.offset0,@object
	.size		.nv.reservedSmem.offset0,0x4
	.type		__assertfail,@function
